def matmul_kernel(
    a_ptr,
    b_ptr,
    c_ptr,
    M,
    N,
    K,
    stride_am,
    stride_ak,
    stride_bk,
    stride_bn,
    stride_cm,
    stride_cn,
    BLOCK_M: tl.constexpr,
    BLOCK_N: tl.constexpr,
    BLOCK_K: tl.constexpr,
    GROUP_M: tl.constexpr,
):
    pid = tl.program_id(axis=0)
    num_pid_m = tl.cdiv(M, BLOCK_M)
    num_pid_n = tl.cdiv(N, BLOCK_N)
    num_pid_in_group = GROUP_M * num_pid_n
    group_id = pid // num_pid_in_group
    first_pid_m = group_id * GROUP_M
    group_size_m = min(num_pid_m - first_pid_m, GROUP_M)
    pid_m = first_pid_m + ((pid % num_pid_in_group) % group_size_m)
    pid_n = (pid % num_pid_in_group) // group_size_m

    offs_am = (pid_m * BLOCK_M + tl.arange(0, BLOCK_M)) % M
    offs_bn = (pid_n * BLOCK_N + tl.arange(0, BLOCK_N)) % N
    offs_k = tl.arange(0, BLOCK_K)
    a_ptrs = a_ptr + offs_am[:, None] * stride_am + offs_k[None, :] * stride_ak
    b_ptrs = b_ptr + offs_k[:, None] * stride_bk + offs_bn[None, :] * stride_bn

    acc = tl.zeros((BLOCK_M, BLOCK_N), dtype=tl.float32)
    for kk in range(0, tl.cdiv(K, BLOCK_K)):
        a = tl.load(a_ptrs, mask=offs_k[None, :] < K - kk * BLOCK_K, other=0.0)
        b = tl.load(b_ptrs, mask=offs_k[:, None] < K - kk * BLOCK_K, other=0.0)
        acc = tl.dot(a, b, acc)
        a_ptrs += BLOCK_K * stride_ak
        b_ptrs += BLOCK_K * stride_bk

    c = acc.to(c_ptr.dtype.element_ty)
    offs_cm = pid_m * BLOCK_M + tl.arange(0, BLOCK_M)
    offs_cn = pid_n * BLOCK_N + tl.arange(0, BLOCK_N)
    c_ptrs = c_ptr + offs_cm[:, None] * stride_cm + offs_cn[None, :] * stride_cn
    mask = (offs_cm[:, None] < M) & (offs_cn[None, :] < N)
    tl.store(c_ptrs, c, mask=mask)

# config = {"BLOCK_K": 32, "BLOCK_M": 256, "BLOCK_N": 64, "GROUP_M": 4, "arch": "sm_100", "dtype": "fp32", "num_ctas": 1, "num_stages": 3, "num_warps": 4}
# arch = sm_100


// ===== COMPILED SASS (sm_100a) =====

	.target	sm_100a

	.elftype	@"ET_EXEC"


//--------------------- .note.nv.tkinfo           --------------------------
	.section	.note.nv.tkinfo,"",@"SHT_NOTE"
	.sectionflags	@"SHF_NOTE_NV_TKINFO"
	.tkinfo
        /*0018*/ 	.word	0x00000081
        /*0030*/ 	.string	""
        /*0030*/ 	.string	"ptxas-blackwell"
        /*0030*/ 	.string	"Cuda compilation tools, release 12.9, V12.9.86"
        /*0030*/ 	.string	"Build cuda_12.9.r12.9/compiler.36037853_0"
        /*0030*/ 	.string	"-v  -suppress-debug-info  -lineinfo  -arch sm_100a "



//--------------------- .note.nv.cuver            --------------------------
	.section	.note.nv.cuver,"",@"SHT_NOTE"
	.sectionflags	@"SHF_NOTE_NV_CUVER"
        /*0018*/ 	.short	0x0001
        /*001a*/ 	.short	0x0064
        /*001c*/ 	.short	0x0001
        /*001e*/ 	.short	0x0000
        /*0020*/ 	.short	0x0001
        /*0022*/ 	.short	0x0000


//--------------------- .nv.info                  --------------------------
	.section	.nv.info,"",@"SHT_CUDA_INFO"
	.align	4


	//----- nvinfo : EIATTR_REGCOUNT
	.align		4
        /*0000*/ 	.byte	0x04, 0x2f
        /*0002*/ 	.short	(.L_4 - .L_3)
	.align		4
.L_3:
        /*0004*/ 	.word	index@(matmul_kernel)
        /*0008*/ 	.word	0x000000ff


	//----- nvinfo : EIATTR_FRAME_SIZE
	.align		4
.L_4:
        /*000c*/ 	.byte	0x04, 0x11
        /*000e*/ 	.short	(.L_6 - .L_5)
	.align		4
.L_5:
        /*0010*/ 	.word	index@($__internal_2_$__cuda_sm10x_tcgen05_guardrail_trap_unallocated_columns_being_dealloced)
        /*0014*/ 	.word	0x00000118


	//----- nvinfo : EIATTR_FRAME_SIZE
	.align		4
.L_6:
        /*0018*/ 	.byte	0x04, 0x11
        /*001a*/ 	.short	(.L_8 - .L_7)
	.align		4
.L_7:
        /*001c*/ 	.word	index@($__internal_1_$__cuda_sm10x_tcgen05_guardrail_trap_phase_invalid_during_alloc)
        /*0020*/ 	.word	0x00000118


	//----- nvinfo : EIATTR_FRAME_SIZE
	.align		4
.L_8:
        /*0024*/ 	.byte	0x04, 0x11
        /*0026*/ 	.short	(.L_10 - .L_9)
	.align		4
.L_9:
        /*0028*/ 	.word	index@($__internal_0_$__cuda_sm10x_tcgen05_guardrail_trap_col_being_dealloced_not_returned_by_alloc)
        /*002c*/ 	.word	0x00000118


	//----- nvinfo : EIATTR_FRAME_SIZE
	.align		4
.L_10:
        /*0030*/ 	.byte	0x04, 0x11
        /*0032*/ 	.short	(.L_12 - .L_11)
	.align		4
.L_11:
        /*0034*/ 	.word	index@(matmul_kernel)
        /*0038*/ 	.word	0x00000118


	//----- nvinfo : EIATTR_MIN_STACK_SIZE
	.align		4
.L_12:
        /*003c*/ 	.byte	0x04, 0x12
        /*003e*/ 	.short	(.L_14 - .L_13)
	.align		4
.L_13:
        /*0040*/ 	.word	index@(matmul_kernel)
        /*0044*/ 	.word	0x00000118
.L_14:


//--------------------- .nv.info.matmul_kernel    --------------------------
	.section	.nv.info.matmul_kernel,"",@"SHT_CUDA_INFO"
	.sectionflags	@""
	.align	4


	//----- nvinfo : EIATTR_CUDA_API_VERSION
	.align		4
        /*0000*/ 	.byte	0x04, 0x37
        /*0002*/ 	.short	(.L_16 - .L_15)
.L_15:
        /*0004*/ 	.word	0x00000081


	//----- nvinfo : EIATTR_KPARAM_INFO
	.align		4
.L_16:
        /*0008*/ 	.byte	0x04, 0x17
        /*000a*/ 	.short	(.L_18 - .L_17)
.L_17:
        /*000c*/ 	.word	0x00000000
        /*0010*/ 	.short	0x000d
        /*0012*/ 	.short	0x0048
        /*0014*/ 	.byte	0x00, 0xf4, 0x21, 0x00


	//----- nvinfo : EIATTR_KPARAM_INFO
	.align		4
.L_18:
        /*0018*/ 	.byte	0x04, 0x17
        /*001a*/ 	.short	(.L_20 - .L_19)
.L_19:
        /*001c*/ 	.word	0x00000000
        /*0020*/ 	.short	0x000c
        /*0022*/ 	.short	0x0040
        /*0024*/ 	.byte	0x00, 0xf4, 0x21, 0x00


	//----- nvinfo : EIATTR_KPARAM_INFO
	.align		4
.L_20:
        /*0028*/ 	.byte	0x04, 0x17
        /*002a*/ 	.short	(.L_22 - .L_21)
.L_21:
        /*002c*/ 	.word	0x00000000
        /*0030*/ 	.short	0x000b
        /*0032*/ 	.short	0x0038
        /*0034*/ 	.byte	0x00, 0xf0, 0x11, 0x00


	//----- nvinfo : EIATTR_KPARAM_INFO
	.align		4
.L_22:
        /*0038*/ 	.byte	0x04, 0x17
        /*003a*/ 	.short	(.L_24 - .L_23)
.L_23:
        /*003c*/ 	.word	0x00000000
        /*0040*/ 	.short	0x000a
        /*0042*/ 	.short	0x0034
        /*0044*/ 	.byte	0x00, 0xf0, 0x11, 0x00


	//----- nvinfo : EIATTR_KPARAM_INFO
	.align		4
.L_24:
        /*0048*/ 	.byte	0x04, 0x17
        /*004a*/ 	.short	(.L_26 - .L_25)
.L_25:
        /*004c*/ 	.word	0x00000000
        /*0050*/ 	.short	0x0009
        /*0052*/ 	.short	0x0030
        /*0054*/ 	.byte	0x00, 0xf0, 0x11, 0x00


	//----- nvinfo : EIATTR_KPARAM_INFO
	.align		4
.L_26:
        /*0058*/ 	.byte	0x04, 0x17
        /*005a*/ 	.short	(.L_28 - .L_27)
.L_27:
        /*005c*/ 	.word	0x00000000
        /*0060*/ 	.short	0x0008
        /*0062*/ 	.short	0x002c
        /*0064*/ 	.byte	0x00, 0xf0, 0x11, 0x00


	//----- nvinfo : EIATTR_KPARAM_INFO
	.align		4
.L_28:
        /*0068*/ 	.byte	0x04, 0x17
        /*006a*/ 	.short	(.L_30 - .L_29)
.L_29:
        /*006c*/ 	.word	0x00000000
        /*0070*/ 	.short	0x0007
        /*0072*/ 	.short	0x0028
        /*0074*/ 	.byte	0x00, 0xf0, 0x11, 0x00


	//----- nvinfo : EIATTR_KPARAM_INFO
	.align		4
.L_30:
        /*0078*/ 	.byte	0x04, 0x17
        /*007a*/ 	.short	(.L_32 - .L_31)
.L_31:
        /*007c*/ 	.word	0x00000000
        /*0080*/ 	.short	0x0006
        /*0082*/ 	.short	0x0024
        /*0084*/ 	.byte	0x00, 0xf0, 0x11, 0x00


	//----- nvinfo : EIATTR_KPARAM_INFO
	.align		4
.L_32:
        /*0088*/ 	.byte	0x04, 0x17
        /*008a*/ 	.short	(.L_34 - .L_33)
.L_33:
        /*008c*/ 	.word	0x00000000
        /*0090*/ 	.short	0x0005
        /*0092*/ 	.short	0x0020
        /*0094*/ 	.byte	0x00, 0xf0, 0x11, 0x00


	//----- nvinfo : EIATTR_KPARAM_INFO
	.align		4
.L_34:
        /*0098*/ 	.byte	0x04, 0x17
        /*009a*/ 	.short	(.L_36 - .L_35)
.L_35:
        /*009c*/ 	.word	0x00000000
        /*00a0*/ 	.short	0x0004
        /*00a2*/ 	.short	0x001c
        /*00a4*/ 	.byte	0x00, 0xf0, 0x11, 0x00


	//----- nvinfo : EIATTR_KPARAM_INFO
	.align		4
.L_36:
        /*00a8*/ 	.byte	0x04, 0x17
        /*00aa*/ 	.short	(.L_38 - .L_37)
.L_37:
        /*00ac*/ 	.word	0x00000000
        /*00b0*/ 	.short	0x0003
        /*00b2*/ 	.short	0x0018
        /*00b4*/ 	.byte	0x00, 0xf0, 0x11, 0x00


	//----- nvinfo : EIATTR_KPARAM_INFO
	.align		4
.L_38:
        /*00b8*/ 	.byte	0x04, 0x17
        /*00ba*/ 	.short	(.L_40 - .L_39)
.L_39:
        /*00bc*/ 	.word	0x00000000
        /*00c0*/ 	.short	0x0002
        /*00c2*/ 	.short	0x0010
        /*00c4*/ 	.byte	0x00, 0xf4, 0x21, 0x00


	//----- nvinfo : EIATTR_KPARAM_INFO
	.align		4
.L_40:
        /*00c8*/ 	.byte	0x04, 0x17
        /*00ca*/ 	.short	(.L_42 - .L_41)
.L_41:
        /*00cc*/ 	.word	0x00000000
        /*00d0*/ 	.short	0x0001
        /*00d2*/ 	.short	0x0008
        /*00d4*/ 	.byte	0x00, 0xf4, 0x21, 0x00


	//----- nvinfo : EIATTR_KPARAM_INFO
	.align		4
.L_42:
        /*00d8*/ 	.byte	0x04, 0x17
        /*00da*/ 	.short	(.L_44 - .L_43)
.L_43:
        /*00dc*/ 	.word	0x00000000
        /*00e0*/ 	.short	0x0000
        /*00e2*/ 	.short	0x0000
        /*00e4*/ 	.byte	0x00, 0xf4, 0x21, 0x00


	//----- nvinfo : EIATTR_AT_ENTRY_FRAGMENTS
	.align		4
.L_44:
        /*00e8*/ 	.byte	0x04, 0x4f
        /*00ea*/ 	.short	(.L_46 - .L_45)


	//   ....[0]....
.L_45:
        /*00ec*/ 	.word	0x00000004


	//----- nvinfo : EIATTR_RESERVED_SMEM_USED
	.align		4
.L_46:
        /*00f0*/ 	.byte	0x01, 0x41
	.zero		2


	//----- nvinfo : EIATTR_SPARSE_MMA_MASK
	.align		4
        /*00f4*/ 	.byte	0x03, 0x50
        /*00f6*/ 	.short	0x0000


	//----- nvinfo : EIATTR_TCGEN05_1CTA_USED
	.align		4
        /*00f8*/ 	.byte	0x01, 0x51
	.zero		2


	//----- nvinfo : EIATTR_MAXREG_COUNT
	.align		4
        /*00fc*/ 	.byte	0x03, 0x1b
        /*00fe*/ 	.short	0x00ff


	//----- nvinfo : EIATTR_NUM_BARRIERS
	.align		4
        /*0100*/ 	.byte	0x02, 0x4c
        /*0102*/ 	.byte	0x01
	.zero		1


	//----- nvinfo : EIATTR_ANNOTATIONS
	.align		4
        /*0104*/ 	.byte	0x04, 0x55
        /*0106*/ 	.short	(.L_48 - .L_47)


	//   ....[0]....
.L_47:
        /*0108*/ 	.word	0x00000001
        /*010c*/ 	.byte	0x90, 0x19, 0x00, 0x00, 0x01, 0x00, 0x00, 0x00, 0xf0, 0x1d, 0x00, 0x00, 0x01, 0x00, 0x00, 0x00
        /* <DEDUP_REMOVED lines=56> */
        /*049c*/ 	.byte	0xa0, 0x92, 0x00, 0x00, 0x01, 0x00, 0x00, 0x00, 0xb0, 0x92, 0x00, 0x00


	//----- nvinfo : EIATTR_INT_WARP_WIDE_INSTR_OFFSETS
	.align		4
.L_48:
        /*04a8*/ 	.byte	0x04, 0x31
        /*04aa*/ 	.short	(.L_50 - .L_49)


	//   ....[0]....
.L_49:
        /*04ac*/ 	.word	0x00001c80


	//   ....[1]....
        /*04b0*/ 	.word	0x00001d00


	//   ....[2]....
        /*04b4*/ 	.word	0x00001dc0


	//   ....[3]....
        /*04b8*/ 	.word	0x0000d320


	//   ....[4]....
        /*04bc*/ 	.word	0x0000d370


	//----- nvinfo : EIATTR_COOP_GROUP_MASK_REGIDS
	.align		4
.L_50:
        /*04c0*/ 	.byte	0x04, 0x29
        /*04c2*/ 	.short	(.L_52 - .L_51)


	//   ....[0]....
.L_51:
        /*04c4*/ 	.word	0xffffffff


	//   ....[1]....
        /*04c8*/ 	.word	0xffffffff


	//   ....[2]....
        /*04cc*/ 	.word	0xffffffff


	//   ....[3]....
        /*04d0*/ 	.word	0xffffffff


	//----- nvinfo : EIATTR_COOP_GROUP_INSTR_OFFSETS
	.align		4
.L_52:
        /*04d4*/ 	.byte	0x04, 0x28
        /*04d6*/ 	.short	(.L_54 - .L_53)


	//   ....[0]....
.L_53:
        /*04d8*/ 	.word	0x00000070


	//   ....[1]....
        /*04dc*/ 	.word	0x00000330


	//   ....[2]....
        /*04e0*/ 	.word	0x0000d1b0


	//   ....[3]....
        /*04e4*/ 	.word	0x0000d420


	//----- nvinfo : EIATTR_VRC_CTA_INIT_COUNT
	.align		4
.L_54:
        /*04e8*/ 	.byte	0x02, 0x4a
        /*04ea*/ 	.byte	0x80
	.zero		1


	//----- nvinfo : EIATTR_MBARRIER_INSTR_OFFSETS
	.align		4
        /*04ec*/ 	.byte	0x04, 0x39
        /*04ee*/ 	.short	(.L_56 - .L_55)


	//   ....[0]....
.L_55:
        /*04f0*/ 	.word	0x00001e80
        /*04f4*/ 	.word	0x000000ff
        /*04f8*/ 	.word	0x00000000
        /*04fc*/ 	.short	0x0100
        /*04fe*/ 	.byte	0x0c
	.zero		1


	//   ....[1]....
        /*0500*/ 	.word	0x00001f50
        /*0504*/ 	.word	0x000000ff
        /*0508*/ 	.word	0x00016008
        /*050c*/ 	.short	0x0100
        /*050e*/ 	.byte	0x0a
	.zero		1


	//   ....[2]....
        /*0510*/ 	.word	0x00008950
        /*0514*/ 	.word	0x000000ff
        /*0518*/ 	.word	0x00000000
        /*051c*/ 	.short	0x010a
        /*051e*/ 	.byte	0x0c
	.zero		1


	//   ....[3]....
        /*0520*/ 	.word	0x0000ac90
        /*0524*/ 	.word	0x000000ff
        /*0528*/ 	.word	0x00000000
        /*052c*/ 	.short	0x010a
        /*052e*/ 	.byte	0x0c
	.zero		1


	//   ....[4]....
        /*0530*/ 	.word	0x0000ae20
        /*0534*/ 	.word	0x000000ff
        /*0538*/ 	.word	0x00016000
        /*053c*/ 	.short	0x0108
        /*053e*/ 	.byte	0x0a
	.zero		1


	//   ....[5]....
        /*0540*/ 	.word	0x0000ae90
        /*0544*/ 	.word	0x000000ff
        /*0548*/ 	.word	0x00016008
        /*054c*/ 	.short	0x0108
        /*054e*/ 	.byte	0x0a
	.zero		1


	//   ....[6]....
        /*0550*/ 	.word	0x0000d440
        /*0554*/ 	.word	0x000000ff
        /*0558*/ 	.word	0x00000000
        /*055c*/ 	.short	0x010a
        /*055e*/ 	.byte	0x0c
	.zero		1


	//   ....[7]....
        /*0560*/ 	.word	0x0000d470
        /*0564*/ 	.word	0x000000ff
        /*0568*/ 	.word	0x00000000
        /*056c*/ 	.short	0x010a
        /*056e*/ 	.byte	0x0c
	.zero		1


	//----- nvinfo : EIATTR_NUM_MBARRIERS
	.align		4
.L_56:
        /*0570*/ 	.byte	0x03, 0x38
        /*0572*/ 	.short	0x0002


	//----- nvinfo : EIATTR_EXIT_INSTR_OFFSETS
	.align		4
        /*0574*/ 	.byte	0x04, 0x1c
        /*0576*/ 	.short	(.L_58 - .L_57)


	//   ....[0]....
.L_57:
        /*0578*/ 	.word	0x0000d430


	//----- nvinfo : EIATTR_REQNTID
	.align		4
.L_58:
        /*057c*/ 	.byte	0x04, 0x10
        /*057e*/ 	.short	(.L_60 - .L_59)
.L_59:
        /*0580*/ 	.word	0x00000080
        /*0584*/ 	.word	0x00000001
        /*0588*/ 	.word	0x00000001


	//----- nvinfo : EIATTR_CRS_STACK_SIZE
	.align		4
.L_60:
        /*058c*/ 	.byte	0x04, 0x1e
        /*058e*/ 	.short	(.L_62 - .L_61)
.L_61:
        /*0590*/ 	.word	0x00000000


	//----- nvinfo : EIATTR_CBANK_PARAM_SIZE
	.align		4
.L_62:
        /*0594*/ 	.byte	0x03, 0x19
        /*0596*/ 	.short	0x0050


	//----- nvinfo : EIATTR_PARAM_CBANK
	.align		4
        /*0598*/ 	.byte	0x04, 0x0a
        /*059a*/ 	.short	(.L_64 - .L_63)
	.align		4
.L_63:
        /*059c*/ 	.word	index@(.nv.constant0.matmul_kernel)
        /*05a0*/ 	.short	0x0380
        /*05a2*/ 	.short	0x0050


	//----- nvinfo : EIATTR_SW_WAR
	.align		4
.L_64:
        /*05a4*/ 	.byte	0x04, 0x36
        /*05a6*/ 	.short	(.L_66 - .L_65)
.L_65:
        /*05a8*/ 	.word	0x00000008
.L_66:


//--------------------- .nv.compat                --------------------------
	.section	.nv.compat,"",@"SHT_CUDA_COMPAT_INFO"
	.align	4
        /*0000*/ 	.byte	0x02, 0x02, 0x02, 0x00, 0x02, 0x05, 0x05, 0x00, 0x02, 0x03, 0x00, 0x00, 0x02, 0x06, 0x01, 0x00


//--------------------- .nv.callgraph             --------------------------
	.section	.nv.callgraph,"",@"SHT_CUDA_CALLGRAPH"
	.align	4
	.sectionentsize	8
	.align		4
        /*0000*/ 	.word	0x00000000
	.align		4
        /*0004*/ 	.word	0xffffffff
	.align		4
        /*0008*/ 	.word	0x00000000
	.align		4
        /*000c*/ 	.word	0xfffffffe
	.align		4
        /*0010*/ 	.word	0x00000000
	.align		4
        /*0014*/ 	.word	0xfffffffd
	.align		4
        /*0018*/ 	.word	0x00000000
	.align		4
        /*001c*/ 	.word	0xfffffffc


//--------------------- .text.matmul_kernel       --------------------------
	.section	.text.matmul_kernel,"ax",@progbits
	.align	128
        .global         matmul_kernel
        .type           matmul_kernel,@function
        .size           matmul_kernel,(.L_x_21 - matmul_kernel)
        .other          matmul_kernel,@"STO_CUDA_ENTRY STV_DEFAULT"
matmul_kernel:
.text.matmul_kernel:
[----:B------:R-:W1:Y:S01]  /*0000*/  LDC R1, c[0x0][0x37c] ;  /* 0x0000df00ff017b82 */ /* 0x000e620000000800 */
[----:B------:R-:W2:Y:S01]  /*0010*/  S2R R27, SR_TID.X ;  /* 0x00000000001b7919 */ /* 0x000ea20000002100 */
[----:B-1----:R-:W-:Y:S01]  /*0020*/  VIADD R1, R1, 0xfffffee8 ;  /* 0xfffffee801017836 */ /* 0x002fe20000000000 */
[----:B--2---:R-:W-:-:S13]  /*0030*/  ISETP.GE.U32.AND P0, PT, R27, 0x20, PT ;  /* 0x000000201b00780c */ /* 0x004fda0003f06070 */
[----:B------:R-:W-:Y:S02]  /*0040*/  VOTEU.ANY UP0, P0 ;  /* 0x0000000000ff7886 */ /* 0x000fe40000000100 */
[----:B------:R-:W-:Y:S05]  /*0050*/  BRA.U UP0, `(.L_x_0) ;  /* 0x0000000100b87547 */ /* 0x000fea000b800000 */
[----:B------:R-:W1:Y:S01]  /*0060*/  S2UR UR6, SR_CgaCtaId ;  /* 0x00000000000679c3 */ /* 0x000e620000008800 */
[----:B------:R-:W-:Y:S01]  /*0070*/  NOP ;  /* 0x0000000000007918 */ /* 0x000fe20000000000 */
[----:B------:R-:W-:Y:S02]  /*0080*/  UMOV UR4, 0x40 ;  /* 0x0000004000047882 */ /* 0x000fe40000000000 */
[----:B-1----:R-:W-:-:S09]  /*0090*/  ULEA UR4, UR6, UR4, 0x18 ;  /* 0x0000000406047291 */ /* 0x002fd2000f8ec0ff */
[----:B------:R-:W1:Y:S01]  /*00a0*/  LDS.U8 R0, [UR4] ;  /* 0x00000004ff007984 */ /* 0x000e620008000000 */
[----:B------:R-:W-:Y:S02]  /*00b0*/  UMOV UR4, 0x400 ;  /* 0x0000040000047882 */ /* 0x000fe40000000000 */
[----:B------:R-:W-:Y:S01]  /*00c0*/  ULEA UR4, UR6, UR4, 0x18 ;  /* 0x0000000406047291 */ /* 0x000fe2000f8ec0ff */
[----:B-1----:R-:W-:-:S13]  /*00d0*/  ISETP.NE.AND P0, PT, R0, RZ, PT ;  /* 0x000000ff0000720c */ /* 0x002fda0003f05270 */
[----:B------:R-:W-:Y:S05]  /*00e0*/  @P0 BRA `(.L_x_1) ;  /* 0x00000000007c0947 */ /* 0x000fea0003800000 */
[----:B------:R-:W-:-:S13]  /*00f0*/  ELECT P0, URZ, PT ;  /* 0x0000000000ff782f */ /* 0x000fda0003800000 */
[----:B------:R-:W-:Y:S05]  /*0100*/  @!P0 BRA `(.L_x_2) ;  /* 0x0000000000848947 */ /* 0x000fea0003800000 */
[----:B------:R-:W-:Y:S01]  /*0110*/  UMOV UR5, 0x8 ;  /* 0x0000000800057882 */ /* 0x000fe20000000000 */
[----:B------:R-:W-:Y:S02]  /*0120*/  IMAD.MOV.U32 R4, RZ, RZ, 0x1 ;  /* 0x00000001ff047424 */ /* 0x000fe400078e00ff */
[----:B------:R-:W-:Y:S02]  /*0130*/  IMAD.MOV.U32 R5, RZ, RZ, 0xff ;  /* 0x000000ffff057424 */ /* 0x000fe400078e00ff */
[----:B------:R-:W-:Y:S04]  /*0140*/  DEPBAR.LE SB1, 0x36 ;  /* 0x00009d800000791a */ /* 0x000fe80000000000 */
[----:B------:R-:W1:Y:S02]  /*0150*/  UTCATOMSWS.FIND_AND_SET.ALIGN UP1, UR5, UR5 ;  /* 0x00000005000575e3 */ /* 0x000e640008020800 */
[----:B-1----:R-:W-:-:S04]  /*0160*/  PLOP3.LUT P0, PT, PT, PT, UP1, 0x80, 0x8 ;  /* 0x000000000008781c */ /* 0x002fc80003f0f018 */
[----:B------:R-:W-:-:S04]  /*0170*/  SEL R0, RZ, 0xffffffff, !P0 ;  /* 0xffffffffff007807 */ /* 0x000fc80004000000 */
[----:B------:R-:W-:Y:S01]  /*0180*/  ISETP.NE.AND P0, PT, R0, RZ, PT ;  /* 0x000000ff0000720c */ /* 0x000fe20003f05270 */
[----:B------:R-:W-:-:S12]  /*0190*/  IMAD.U32 R0, RZ, RZ, UR5 ;  /* 0x00000005ff007e24 */ /* 0x000fd8000f8e00ff */
[----:B------:R-:W-:Y:S05]  /*01a0*/  @P0 BRA `(.L_x_3) ;  /* 0x0000000000240947 */ /* 0x000fea0003800000 */
.L_x_4:
[----:B------:R-:W-:Y:S05]  /*01b0*/  NANOSLEEP 0x64 ;  /* 0x000000640000795d */ /* 0x000fea0003800000 */
[----:B------:R-:W-:-:S05]  /*01c0*/  UMOV UR5, 0x8 ;  /* 0x0000000800057882 */ /* 0x000fca0000000000 */
[----:B------:R-:W-:Y:S04]  /*01d0*/  DEPBAR.LE SB1, 0x36 ;  /* 0x00009d800000791a */ /* 0x000fe80000000000 */
[----:B------:R-:W1:Y:S02]  /*01e0*/  UTCATOMSWS.FIND_AND_SET.ALIGN UP1, UR5, UR5 ;  /* 0x00000005000575e3 */ /* 0x000e640008020800 */
[----:B-1----:R-:W-:-:S04]  /*01f0*/  PLOP3.LUT P0, PT, PT, PT, UP1, 0x80, 0x8 ;  /* 0x000000000008781c */ /* 0x002fc80003f0f018 */
[----:B------:R-:W-:-:S04]  /*0200*/  SEL R0, RZ, 0xffffffff, !P0 ;  /* 0xffffffffff007807 */ /* 0x000fc80004000000 */
[----:B------:R-:W-:Y:S01]  /*0210*/  ISETP.NE.AND P0, PT, R0, RZ, PT ;  /* 0x000000ff0000720c */ /* 0x000fe20003f05270 */
[----:B------:R-:W-:-:S12]  /*0220*/  IMAD.U32 R0, RZ, RZ, UR5 ;  /* 0x00000005ff007e24 */ /* 0x000fd8000f8e00ff */
[----:B------:R-:W-:Y:S05]  /*0230*/  @!P0 BRA `(.L_x_4) ;  /* 0xfffffffc00dc8947 */ /* 0x000fea000383ffff */
.L_x_3:
[C---:B------:R-:W-:Y:S01]  /*0240*/  VIADD R3, R0.reuse, 0x10 ;  /* 0x0000001000037836 */ /* 0x040fe20000000000 */
[----:B------:R-:W-:Y:S01]  /*0250*/  UMOV UR5, 0x50 ;  /* 0x0000005000057882 */ /* 0x000fe20000000000 */
[----:B------:R-:W-:Y:S01]  /*0260*/  SHF.L.U32 R2, R5, R0, RZ ;  /* 0x0000000005027219 */ /* 0x000fe200000006ff */
[----:B------:R-:W-:Y:S01]  /*0270*/  ULEA UR5, UR6, UR5, 0x18 ;  /* 0x0000000506057291 */ /* 0x000fe2000f8ec0ff */
[----:B------:R-:W-:Y:S01]  /*0280*/  IMAD.SHL.U32 R0, R0, 0x20, RZ ;  /* 0x0000002000007824 */ /* 0x000fe200078e00ff */
[----:B------:R-:W-:-:S04]  /*0290*/  SHF.L.U32 R3, R4, R3, RZ ;  /* 0x0000000304037219 */ /* 0x000fc800000006ff */
[----:B------:R-:W-:-:S05]  /*02a0*/  LOP3.LUT R2, R3, R2, RZ, 0xfc, !PT ;  /* 0x0000000203027212 */ /* 0x000fca00078efcff */
[----:B------:R1:W-:Y:S04]  /*02b0*/  ATOMS.OR RZ, [UR5], R2 ;  /* 0x00000002ffff798c */ /* 0x0003e8000b000005 */
[----:B------:R1:W-:Y:S01]  /*02c0*/  STS [UR4], R0 ;  /* 0x00000000ff007988 */ /* 0x0003e20008000804 */
[----:B------:R-:W-:Y:S05]  /*02d0*/  BRA `(.L_x_2) ;  /* 0x0000000000107947 */ /* 0x000fea0003800000 */
.L_x_1:
[----:B------:R-:W-:Y:S01]  /*02e0*/  IMAD.MOV.U32 R0, RZ, RZ, -0x1 ;  /* 0xffffffffff007424 */ /* 0x000fe200078e00ff */
[----:B------:R-:W-:-:S04]  /*02f0*/  MOV R2, 0x320 ;  /* 0x0000032000027802 */ /* 0x000fc80000000f00 */
[----:B------:R1:W-:Y:S03]  /*0300*/  STS [UR4], R0 ;  /* 0x00000000ff007988 */ /* 0x0003e60008000804 */
[----:B-1----:R-:W-:Y:S05]  /*0310*/  CALL.REL.NOINC `($__internal_1_$__cuda_sm10x_tcgen05_guardrail_trap_phase_invalid_during_alloc) ;  /* 0x000000d0006c7944 */ /* 0x002fea0003c00000 */
.L_x_2:
[----:B------:R-:W-:Y:S05]  /*0320*/  WARPSYNC.ALL ;  /* 0x0000000000007948 */ /* 0x000fea0003800000 */
[----:B------:R-:W-:Y:S01]  /*0330*/  NOP ;  /* 0x0000000000007918 */ /* 0x000fe20000000000 */
.L_x_0:
[----:B------:R-:W2:Y:S01]  /*0340*/  LDC.64 R20, c[0x0][0x398] ;  /* 0x0000e600ff147b82 */ /* 0x000ea20000000a00 */
[----:B------:R-:W3:Y:S01]  /*0350*/  S2R R5, SR_CTAID.X ;  /* 0x0000000000057919 */ /* 0x000ee20000002500 */
[----:B------:R-:W-:Y:S01]  /*0360*/  LOP3.LUT R23, R27, 0x7f, RZ, 0xc0, !PT ;  /* 0x0000007f1b177812 */ /* 0x000fe200078ec0ff */
[----:B------:R-:W-:Y:S01]  /*0370*/  UMOV UR10, 0x400 ;  /* 0x00000400000a7882 */ /* 0x000fe20000000000 */
[----:B------:R-:W4:Y:S03]  /*0380*/  LDCU UR6, c[0x0][0x3a4] ;  /* 0x00007480ff0677ac */ /* 0x000f260008000800 */
[----:B------:R-:W-:Y:S01]  /*0390*/  IMAD.SHL.U32 R70, R23, 0x4, RZ ;  /* 0x0000000417467824 */ /* 0x000fe200078e00ff */
[----:B------:R-:W5:Y:S01]  /*03a0*/  S2UR UR5, SR_CgaCtaId ;  /* 0x00000000000579c3 */ /* 0x000f620000008800 */
[----:B------:R-:W1:Y:S01]  /*03b0*/  LDCU.64 UR18, c[0x0][0x358] ;  /* 0x00006b00ff1277ac */ /* 0x000e620008000a00 */
[----:B------:R-:W1:Y:S06]  /*03c0*/  LDCU.128 UR20, c[0x0][0x380] ;  /* 0x00007000ff1477ac */ /* 0x000e6c0008000c00 */
[----:B------:R-:W1:Y:S01]  /*03d0*/  LDC R73, c[0x0][0x3a0] ;  /* 0x0000e800ff497b82 */ /* 0x000e620000000800 */
[----:B------:R-:W-:Y:S01]  /*03e0*/  UMOV UR7, 0x1 ;  /* 0x0000000100077882 */ /* 0x000fe20000000000 */
[----:B-12---:R-:W-:Y:S01]  /*03f0*/  VIADD R0, R21, 0x3f ;  /* 0x0000003f15007836 */ /* 0x006fe20000000000 */
[----:B------:R-:W-:-:S05]  /*0400*/  IABS R30, R21 ;  /* 0x00000015001e7213 */ /* 0x000fca0000000000 */
[----:B------:R-:W1:Y:S01]  /*0410*/  LDC.64 R76, c[0x0][0x3a8] ;  /* 0x0000ea00ff4c7b82 */ /* 0x000e620000000a00 */
[----:B------:R-:W-:Y:S02]  /*0420*/  IABS R17, R20 ;  /* 0x0000001400117213 */ /* 0x000fe40000000000 */
[----:B------:R-:W-:Y:S01]  /*0430*/  SHF.R.S32.HI R3, RZ, 0x1f, R0 ;  /* 0x0000001fff037819 */ /* 0x000fe20000011400 */
[----:B-----5:R-:W-:-:S03]  /*0440*/  ULEA UR10, UR5, UR10, 0x18 ;  /* 0x0000000a050a7291 */ /* 0x020fc6000f8ec0ff */
[----:B------:R-:W-:Y:S02]  /*0450*/  LEA.HI R3, R3, R0, RZ, 0x6 ;  /* 0x0000000003037211 */ /* 0x000fe400078f30ff */
[----:B---3--:R-:W-:Y:S02]  /*0460*/  IABS R8, R5 ;  /* 0x0000000500087213 */ /* 0x008fe40000000000 */
[----:B------:R-:W-:-:S05]  /*0470*/  SHF.R.S32.HI R3, RZ, 0x6, R3 ;  /* 0x00000006ff037819 */ /* 0x000fca0000011403 */
[----:B------:R-:W-:-:S05]  /*0480*/  IMAD.SHL.U32 R4, R3, 0x4, RZ ;  /* 0x0000000403047824 */ /* 0x000fca00078e00ff */
[-C--:B------:R-:W-:Y:S02]  /*0490*/  IABS R7, R4.reuse ;  /* 0x0000000400077213 */ /* 0x080fe40000000000 */
[----:B------:R-:W-:Y:S02]  /*04a0*/  IABS R10, R4 ;  /* 0x00000004000a7213 */ /* 0x000fe40000000000 */
[----:B------:R-:W2:Y:S08]  /*04b0*/  I2F.RP R0, R7 ;  /* 0x0000000700007306 */ /* 0x000eb00000209400 */
[----:B--2---:R-:W2:Y:S02]  /*04c0*/  MUFU.RCP R0, R0 ;  /* 0x0000000000007308 */ /* 0x004ea40000001000 */
[----:B--2---:R-:W-:-:S02]  /*04d0*/  VIADD R2, R0, 0xffffffe ;  /* 0x0ffffffe00027836 */ /* 0x004fc40000000000 */
[----:B------:R-:W-:-:S04]  /*04e0*/  IMAD.MOV R0, RZ, RZ, -R10 ;  /* 0x000000ffff007224 */ /* 0x000fc800078e0a0a */
[----:B------:R2:W3:Y:S02]  /*04f0*/  F2I.FTZ.U32.TRUNC.NTZ R3, R2 ;  /* 0x0000000200037305 */ /* 0x0004e4000021f000 */
[----:B--2---:R-:W-:Y:S02]  /*0500*/  IMAD.MOV.U32 R2, RZ, RZ, RZ ;  /* 0x000000ffff027224 */ /* 0x004fe400078e00ff */
[----:B---3--:R-:W-:-:S04]  /*0510*/  IMAD.MOV R6, RZ, RZ, -R3 ;  /* 0x000000ffff067224 */ /* 0x008fc800078e0a03 */
[----:B------:R-:W-:Y:S02]  /*0520*/  IMAD R9, R6, R7, RZ ;  /* 0x0000000706097224 */ /* 0x000fe400078e02ff */
[----:B------:R-:W-:Y:S02]  /*0530*/  IMAD.MOV.U32 R6, RZ, RZ, R8 ;  /* 0x000000ffff067224 */ /* 0x000fe400078e0008 */
[----:B------:R-:W-:-:S06]  /*0540*/  IMAD.HI.U32 R3, R3, R9, R2 ;  /* 0x0000000903037227 */ /* 0x000fcc00078e0002 */
[----:B------:R-:W-:-:S04]  /*0550*/  IMAD.HI.U32 R3, R3, R6, RZ ;  /* 0x0000000603037227 */ /* 0x000fc800078e00ff */
[----:B------:R-:W-:Y:S01]  /*0560*/  IMAD R0, R3, R0, R6 ;  /* 0x0000000003007224 */ /* 0x000fe200078e0206 */
[----:B------:R-:W-:Y:S04]  /*0570*/  BAR.SYNC.DEFER_BLOCKING 0x0 ;  /* 0x0000000000007b1d */ /* 0x000fe80000010000 */
[----:B------:R-:W-:-:S13]  /*0580*/  ISETP.GT.U32.AND P1, PT, R7, R0, PT ;  /* 0x000000000700720c */ /* 0x000fda0003f24070 */
[----:B------:R-:W-:Y:S02]  /*0590*/  @!P1 IMAD.IADD R0, R0, 0x1, -R7 ;  /* 0x0000000100009824 */ /* 0x000fe400078e0a07 */
[----:B------:R-:W-:Y:S01]  /*05a0*/  @!P1 VIADD R3, R3, 0x1 ;  /* 0x0000000103039836 */ /* 0x000fe20000000000 */
[----:B------:R-:W-:Y:S02]  /*05b0*/  ISETP.NE.AND P1, PT, R4, RZ, PT ;  /* 0x000000ff0400720c */ /* 0x000fe40003f25270 */
[----:B------:R-:W-:Y:S02]  /*05c0*/  ISETP.GE.U32.AND P0, PT, R0, R7, PT ;  /* 0x000000070000720c */ /* 0x000fe40003f06070 */
[----:B------:R-:W-:-:S04]  /*05d0*/  LOP3.LUT R0, R5, R4, RZ, 0x3c, !PT ;  /* 0x0000000405007212 */ /* 0x000fc800078e3cff */
[----:B------:R-:W-:Y:S01]  /*05e0*/  ISETP.GE.AND P2, PT, R0, RZ, PT ;  /* 0x000000ff0000720c */ /* 0x000fe20003f46270 */
[----:B------:R-:W-:-:S06]  /*05f0*/  VIADD R0, R20, 0xff ;  /* 0x000000ff14007836 */ /* 0x000fcc0000000000 */
[----:B------:R-:W-:-:S04]  /*0600*/  @P0 VIADD R3, R3, 0x1 ;  /* 0x0000000103030836 */ /* 0x000fc80000000000 */
[----:B------:R-:W-:Y:S01]  /*0610*/  IMAD.MOV.U32 R2, RZ, RZ, R3 ;  /* 0x000000ffff027224 */ /* 0x000fe200078e0003 */
[----:B------:R-:W-:-:S03]  /*0620*/  SHF.R.S32.HI R3, RZ, 0x1f, R0 ;  /* 0x0000001fff037819 */ /* 0x000fc60000011400 */
[----:B------:R-:W-:Y:S01]  /*0630*/  @!P2 IMAD.MOV R2, RZ, RZ, -R2 ;  /* 0x000000ffff02a224 */ /* 0x000fe200078e0a02 */
[----:B------:R-:W-:Y:S02]  /*0640*/  @!P1 LOP3.LUT R2, RZ, R4, RZ, 0x33, !PT ;  /* 0x00000004ff029212 */ /* 0x000fe400078e33ff */
[----:B------:R-:W-:-:S03]  /*0650*/  LEA.HI R3, R3, R0, RZ, 0x8 ;  /* 0x0000000003037211 */ /* 0x000fc600078f40ff */
[----:B------:R-:W-:Y:S02]  /*0660*/  IMAD.SHL.U32 R12, R2, 0x4, RZ ;  /* 0x00000004020c7824 */ /* 0x000fe400078e00ff */
[----:B------:R-:W-:-:S03]  /*0670*/  IMAD.MOV R2, RZ, RZ, -R2 ;  /* 0x000000ffff027224 */ /* 0x000fc600078e0a02 */
[----:B------:R-:W-:Y:S01]  /*0680*/  LEA.HI.SX32 R3, R3, -R12, 0x18 ;  /* 0x8000000c03037211 */ /* 0x000fe200078fc2ff */
[----:B------:R-:W-:Y:S02]  /*0690*/  IMAD R10, R4, R2, R5 ;  /* 0x00000002040a7224 */ /* 0x000fe400078e0205 */
[----:B------:R-:W-:Y:S01]  /*06a0*/  IMAD.MOV.U32 R2, RZ, RZ, RZ ;  /* 0x000000ffff027224 */ /* 0x000fe200078e00ff */
[----:B------:R-:W-:Y:S02]  /*06b0*/  VIMNMX R11, PT, PT, R3, 0x4, PT ;  /* 0x00000004030b7848 */ /* 0x000fe40003fe0100 */
[----:B------:R-:W-:Y:S02]  /*06c0*/  IABS R4, R10 ;  /* 0x0000000a00047213 */ /* 0x000fe40000000000 */
[----:B------:R-:W-:-:S04]  /*06d0*/  IABS R7, R11 ;  /* 0x0000000b00077213 */ /* 0x000fc80000000000 */
[----:B------:R-:W2:Y:S08]  /*06e0*/  I2F.RP R0, R7 ;  /* 0x0000000700007306 */ /* 0x000eb00000209400 */
[----:B--2---:R-:W2:Y:S02]  /*06f0*/  MUFU.RCP R0, R0 ;  /* 0x0000000000007308 */ /* 0x004ea40000001000 */
[----:B--2---:R-:W-:Y:S01]  /*0700*/  VIADD R3, R0, 0xffffffe ;  /* 0x0ffffffe00037836 */ /* 0x004fe20000000000 */
[----:B------:R-:W-:-:S05]  /*0710*/  IABS R0, R11 ;  /* 0x0000000b00007213 */ /* 0x000fca0000000000 */
[----:B------:R-:W2:Y:S01]  /*0720*/  F2I.FTZ.U32.TRUNC.NTZ R3, R3 ;  /* 0x0000000300037305 */ /* 0x000ea2000021f000 */
[----:B------:R-:W-:Y:S02]  /*0730*/  IMAD.MOV R0, RZ, RZ, -R0 ;  /* 0x000000ffff007224 */ /* 0x000fe400078e0a00 */
[----:B--2---:R-:W-:-:S04]  /*0740*/  IMAD.MOV R6, RZ, RZ, -R3 ;  /* 0x000000ffff067224 */ /* 0x004fc800078e0a03 */
[----:B------:R-:W-:Y:S02]  /*0750*/  IMAD R5, R6, R7, RZ ;  /* 0x0000000706057224 */ /* 0x000fe400078e02ff */
[----:B------:R-:W2:Y:S02]  /*0760*/  I2F.RP R6, R30 ;  /* 0x0000001e00067306 */ /* 0x000ea40000209400 */
[----:B------:R-:W-:-:S04]  /*0770*/  IMAD.HI.U32 R2, R3, R5, R2 ;  /* 0x0000000503027227 */ /* 0x000fc800078e0002 */
[----:B------:R-:W-:Y:S02]  /*0780*/  IMAD.MOV.U32 R5, RZ, RZ, R4 ;  /* 0x000000ffff057224 */ /* 0x000fe400078e0004 */
[----:B------:R-:W3:Y:S02]  /*0790*/  I2F.RP R3, R17 ;  /* 0x0000001100037306 */ /* 0x000ee40000209400 */
[----:B------:R-:W-:-:S04]  /*07a0*/  IMAD.HI.U32 R2, R2, R5, RZ ;  /* 0x0000000502027227 */ /* 0x000fc800078e00ff */
[----:B------:R-:W-:Y:S02]  /*07b0*/  IMAD R0, R2, R0, R5 ;  /* 0x0000000002007224 */ /* 0x000fe400078e0205 */
[----:B--2---:R-:W2:Y:S03]  /*07c0*/  MUFU.RCP R6, R6 ;  /* 0x0000000600067308 */ /* 0x004ea60000001000 */
[----:B------:R-:W-:-:S05]  /*07d0*/  ISETP.GT.U32.AND P1, PT, R7, R0, PT ;  /* 0x000000000700720c */ /* 0x000fca0003f24070 */
[----:B---3--:R-:W3:Y:S08]  /*07e0*/  MUFU.RCP R3, R3 ;  /* 0x0000000300037308 */ /* 0x008ef00000001000 */
[----:B------:R-:W-:Y:S02]  /*07f0*/  @!P1 IMAD.IADD R0, R0, 0x1, -R7 ;  /* 0x0000000100009824 */ /* 0x000fe400078e0a07 */
[----:B------:R-:W-:Y:S01]  /*0800*/  @!P1 VIADD R2, R2, 0x1 ;  /* 0x0000000102029836 */ /* 0x000fe20000000000 */
[----:B------:R-:W-:Y:S01]  /*0810*/  ISETP.NE.AND P1, PT, R11, RZ, PT ;  /* 0x000000ff0b00720c */ /* 0x000fe20003f25270 */
[----:B--2---:R-:W-:Y:S01]  /*0820*/  VIADD R4, R6, 0xffffffe ;  /* 0x0ffffffe06047836 */ /* 0x004fe20000000000 */
[----:B------:R-:W-:-:S02]  /*0830*/  ISETP.GE.U32.AND P0, PT, R0, R7, PT ;  /* 0x000000070000720c */ /* 0x000fc40003f06070 */
[----:B------:R-:W-:Y:S01]  /*0840*/  LOP3.LUT R0, R10, R11, RZ, 0x3c, !PT ;  /* 0x0000000b0a007212 */ /* 0x000fe200078e3cff */
[----:B------:R2:W5:Y:S01]  /*0850*/  F2I.FTZ.U32.TRUNC.NTZ R5, R4 ;  /* 0x0000000400057305 */ /* 0x000562000021f000 */
[--C-:B------:R-:W-:Y:S02]  /*0860*/  SHF.R.U32.HI R7, RZ, 0x5, R27.reuse ;  /* 0x00000005ff077819 */ /* 0x100fe4000001161b */
[----:B------:R-:W-:Y:S02]  /*0870*/  ISETP.GE.AND P2, PT, R0, RZ, PT ;  /* 0x000000ff0000720c */ /* 0x000fe40003f46270 */
[----:B------:R-:W-:Y:S02]  /*0880*/  SGXT.U32 R7, R7, 0x2 ;  /* 0x000000020707781a */ /* 0x000fe40000000000 */
[----:B--2---:R-:W-:-:S03]  /*0890*/  SHF.R.U32.HI R4, RZ, 0x5, R27 ;  /* 0x00000005ff047819 */ /* 0x004fc6000001161b */
[----:B------:R-:W-:Y:S01]  /*08a0*/  @P0 VIADD R2, R2, 0x1 ;  /* 0x0000000102020836 */ /* 0x000fe20000000000 */
[----:B------:R-:W-:-:S03]  /*08b0*/  R2UR UR8, R4 ;  /* 0x00000000040872ca */ /* 0x000fc600000e0000 */
[----:B------:R-:W-:Y:S02]  /*08c0*/  IMAD.MOV.U32 R8, RZ, RZ, R2 ;  /* 0x000000ffff087224 */ /* 0x000fe400078e0002 */
[----:B---3--:R-:W-:Y:S02]  /*08d0*/  VIADD R2, R3, 0xffffffe ;  /* 0x0ffffffe03027836 */ /* 0x008fe40000000000 */
[----:B------:R-:W-:Y:S01]  /*08e0*/  @!P2 IMAD.MOV R8, RZ, RZ, -R8 ;  /* 0x000000ffff08a224 */ /* 0x000fe200078e0a08 */
[----:B------:R-:W-:Y:S01]  /*08f0*/  @!P1 LOP3.LUT R8, RZ, R11, RZ, 0x33, !PT ;  /* 0x0000000bff089212 */ /* 0x000fe200078e33ff */
[----:B------:R-:W2:Y:S01]  /*0900*/  F2I.FTZ.U32.TRUNC.NTZ R3, R2 ;  /* 0x0000000200037305 */ /* 0x000ea2000021f000 */
[----:B-----5:R-:W-:Y:S02]  /*0910*/  IMAD.MOV R9, RZ, RZ, -R5 ;  /* 0x000000ffff097224 */ /* 0x020fe400078e0a05 */
[----:B------:R-:W-:Y:S02]  /*0920*/  IMAD.MOV.U32 R4, RZ, RZ, RZ ;  /* 0x000000ffff047224 */ /* 0x000fe400078e00ff */
[----:B------:R-:W-:Y:S01]  /*0930*/  IMAD.SHL.U32 R0, R8, 0x40, RZ ;  /* 0x0000004008007824 */ /* 0x000fe200078e00ff */
[----:B------:R-:W-:Y:S01]  /*0940*/  USHF.L.U32 UR4, UR8, 0x15, URZ ;  /* 0x0000001508047899 */ /* 0x000fe200080006ff */
[----:B------:R-:W-:-:S02]  /*0950*/  IMAD R9, R9, R30, RZ ;  /* 0x0000001e09097224 */ /* 0x000fc400078e02ff */
[----:B------:R-:W-:Y:S01]  /*0960*/  IMAD.MOV R8, RZ, RZ, -R8 ;  /* 0x000000ffff087224 */ /* 0x000fe200078e0a08 */
[----:B------:R-:W-:Y:S01]  /*0970*/  LOP3.LUT R7, R0, R7, RZ, 0xfc, !PT ;  /* 0x0000000700077212 */ /* 0x000fe200078efcff */
[----:B------:R-:W-:Y:S01]  /*0980*/  IMAD.HI.U32 R6, R5, R9, R4 ;  /* 0x0000000905067227 */ /* 0x000fe200078e0004 */
[----:B------:R-:W-:Y:S02]  /*0990*/  ULOP3.LUT UR4, UR4, 0x600000, URZ, 0xc0, !UPT ;  /* 0x0060000004047892 */ /* 0x000fe4000f8ec0ff */
[----:B------:R-:W-:Y:S01]  /*09a0*/  LOP3.LUT R16, R7, 0x8, RZ, 0xfc, !PT ;  /* 0x0000000807107812 */ /* 0x000fe200078efcff */
[----:B------:R-:W-:Y:S01]  /*09b0*/  IMAD R4, R11, R8, R10 ;  /* 0x000000080b047224 */ /* 0x000fe200078e020a */
[C---:B------:R-:W-:Y:S01]  /*09c0*/  LOP3.LUT R14, R7.reuse, 0x4, RZ, 0xfc, !PT ;  /* 0x00000004070e7812 */ /* 0x040fe200078efcff */
[----:B--2---:R-:W-:Y:S01]  /*09d0*/  IMAD.MOV R8, RZ, RZ, -R3 ;  /* 0x000000ffff087224 */ /* 0x004fe200078e0a03 */
[----:B------:R-:W-:Y:S01]  /*09e0*/  IABS R15, R16 ;  /* 0x00000010000f7213 */ /* 0x000fe20000000000 */
[----:B------:R-:W-:Y:S01]  /*09f0*/  IMAD.MOV.U32 R2, RZ, RZ, RZ ;  /* 0x000000ffff027224 */ /* 0x000fe200078e00ff */
[----:B------:R-:W-:Y:S01]  /*0a00*/  IABS R13, R14 ;  /* 0x0000000e000d7213 */ /* 0x000fe20000000000 */
[----:B------:R-:W-:Y:S01]  /*0a10*/  IMAD R5, R8, R17, RZ ;  /* 0x0000001108057224 */ /* 0x000fe200078e02ff */
[----:B------:R-:W-:Y:S01]  /*0a20*/  LOP3.LUT R34, R7, 0x14, RZ, 0xfc, !PT ;  /* 0x0000001407227812 */ /* 0x000fe200078efcff */
[----:B------:R-:W-:Y:S01]  /*0a30*/  IMAD.HI.U32 R10, R6, R15, RZ ;  /* 0x0000000f060a7227 */ /* 0x000fe200078e00ff */
[----:B------:R-:W-:-:S02]  /*0a40*/  ISETP.GE.AND P3, PT, R16, RZ, PT ;  /* 0x000000ff1000720c */ /* 0x000fc40003f66270 */
[----:B------:R-:W-:Y:S01]  /*0a50*/  IABS R25, R34 ;  /* 0x0000002200197213 */ /* 0x000fe20000000000 */
[----:B------:R-:W-:Y:S01]  /*0a60*/  IMAD.HI.U32 R5, R3, R5, R2 ;  /* 0x0000000503057227 */ /* 0x000fe200078e0002 */
[----:B------:R-:W-:Y:S02]  /*0a70*/  IADD3 R10, PT, PT, -R10, RZ, RZ ;  /* 0x000000ff0a0a7210 */ /* 0x000fe40007ffe1ff */
[----:B------:R-:W-:Y:S01]  /*0a80*/  LOP3.LUT R3, R7, 0xc, RZ, 0xfc, !PT ;  /* 0x0000000c07037812 */ /* 0x000fe200078efcff */
[----:B------:R-:W-:Y:S01]  /*0a90*/  IMAD.IADD R2, R12, 0x1, R4 ;  /* 0x000000010c027824 */ /* 0x000fe200078e0204 */
[----:B------:R-:W-:Y:S01]  /*0aa0*/  IABS R11, R7 ;  /* 0x00000007000b7213 */ /* 0x000fe20000000000 */
[----:B------:R-:W-:Y:S01]  /*0ab0*/  IMAD R10, R30, R10, R15 ;  /* 0x0000000a1e0a7224 */ /* 0x000fe200078e020f */
[----:B------:R-:W-:Y:S01]  /*0ac0*/  ISETP.GE.AND P5, PT, R3, RZ, PT ;  /* 0x000000ff0300720c */ /* 0x000fe20003fa6270 */
[----:B------:R-:W-:Y:S01]  /*0ad0*/  IMAD R2, R2, 0x100, R23 ;  /* 0x0000010002027824 */ /* 0x000fe200078e0217 */
[----:B------:R-:W-:Y:S01]  /*0ae0*/  IABS R15, R3 ;  /* 0x00000003000f7213 */ /* 0x000fe20000000000 */
[----:B------:R-:W-:Y:S01]  /*0af0*/  IMAD.HI.U32 R9, R6, R13, RZ ;  /* 0x0000000d06097227 */ /* 0x000fe200078e00ff */
[----:B------:R-:W-:-:S02]  /*0b00*/  LOP3.LUT R32, R7, 0x10, RZ, 0xfc, !PT ;  /* 0x0000001007207812 */ /* 0x000fc400078efcff */
[----:B------:R-:W-:Y:S01]  /*0b10*/  IABS R22, R2 ;  /* 0x0000000200167213 */ /* 0x000fe20000000000 */
[----:B------:R-:W-:Y:S01]  /*0b20*/  VIADD R3, R2, 0x80 ;  /* 0x0000008002037836 */ /* 0x000fe20000000000 */
[----:B------:R-:W-:Y:S01]  /*0b30*/  IABS R19, R32 ;  /* 0x0000002000137213 */ /* 0x000fe20000000000 */
[----:B------:R-:W-:Y:S01]  /*0b40*/  IMAD.MOV R9, RZ, RZ, -R9 ;  /* 0x000000ffff097224 */ /* 0x000fe200078e0a09 */
[----:B------:R-:W-:Y:S01]  /*0b50*/  ISETP.GE.AND P0, PT, R14, RZ, PT ;  /* 0x000000ff0e00720c */ /* 0x000fe20003f06270 */
[----:B------:R-:W-:Y:S01]  /*0b60*/  IMAD.HI.U32 R4, R5, R22, RZ ;  /* 0x0000001605047227 */ /* 0x000fe200078e00ff */
[----:B------:R-:W-:Y:S02]  /*0b70*/  IABS R24, R3 ;  /* 0x0000000300187213 */ /* 0x000fe40000000000 */
[C---:B------:R-:W-:Y:S01]  /*0b80*/  LOP3.LUT R36, R7.reuse, 0x18, RZ, 0xfc, !PT ;  /* 0x0000001807247812 */ /* 0x040fe200078efcff */
[----:B------:R-:W-:Y:S01]  /*0b90*/  IMAD R9, R30, R9, R13 ;  /* 0x000000091e097224 */ /* 0x000fe200078e020d */
[C---:B------:R-:W-:Y:S01]  /*0ba0*/  LOP3.LUT R38, R7.reuse, 0x20, RZ, 0xfc, !PT ;  /* 0x0000002007267812 */ /* 0x040fe200078efcff */
[----:B------:R-:W-:Y:S01]  /*0bb0*/  IMAD.HI.U32 R13, R6, R25, RZ ;  /* 0x00000019060d7227 */ /* 0x000fe200078e00ff */
[----:B------:R-:W-:-:S02]  /*0bc0*/  LOP3.LUT R37, R7, 0x1c, RZ, 0xfc, !PT ;  /* 0x0000001c07257812 */ /* 0x000fc400078efcff */
[----:B------:R-:W-:Y:S01]  /*0bd0*/  ISETP.GT.U32.AND P6, PT, R30, R9, PT ;  /* 0x000000091e00720c */ /* 0x000fe20003fc4070 */
[----:B------:R-:W-:Y:S01]  /*0be0*/  IMAD.HI.U32 R5, R5, R24, RZ ;  /* 0x0000001805057227 */ /* 0x000fe200078e00ff */
[----:B------:R-:W-:Y:S02]  /*0bf0*/  IABS R29, R38 ;  /* 0x00000026001d7213 */ /* 0x000fe40000000000 */
[C---:B------:R-:W-:Y:S01]  /*0c00*/  LOP3.LUT R39, R7.reuse, 0x24, RZ, 0xfc, !PT ;  /* 0x0000002407277812 */ /* 0x040fe200078efcff */
[----:B------:R-:W-:Y:S01]  /*0c10*/  IMAD.MOV R16, RZ, RZ, -R13 ;  /* 0x000000ffff107224 */ /* 0x000fe200078e0a0d */
[----:B------:R-:W-:Y:S01]  /*0c20*/  LOP3.LUT R40, R7, 0x28, RZ, 0xfc, !PT ;  /* 0x0000002807287812 */ /* 0x000fe200078efcff */
[----:B------:R-:W-:Y:S01]  /*0c30*/  IMAD.MOV R13, RZ, RZ, -R5 ;  /* 0x000000ffff0d7224 */ /* 0x000fe200078e0a05 */
[----:B------:R-:W-:Y:S01]  /*0c40*/  IABS R31, R39 ;  /* 0x00000027001f7213 */ /* 0x000fe20000000000 */
[----:B------:R-:W-:Y:S01]  /*0c50*/  IMAD.HI.U32 R8, R6, R11, RZ ;  /* 0x0000000b06087227 */ /* 0x000fe200078e00ff */
[----:B------:R-:W-:-:S02]  /*0c60*/  IABS R33, R40 ;  /* 0x0000002800217213 */ /* 0x000fc40000000000 */
[----:B------:R-:W-:Y:S01]  /*0c70*/  LOP3.LUT R41, R7, 0x2c, RZ, 0xfc, !PT ;  /* 0x0000002c07297812 */ /* 0x000fe200078efcff */
[----:B------:R-:W-:Y:S01]  /*0c80*/  IMAD R24, R17, R13, R24 ;  /* 0x0000000d11187224 */ /* 0x000fe200078e0218 */
[C---:B------:R-:W-:Y:S01]  /*0c90*/  LOP3.LUT R42, R7.reuse, 0x30, RZ, 0xfc, !PT ;  /* 0x00000030072a7812 */ /* 0x040fe200078efcff */
[----:B------:R-:W-:Y:S01]  /*0ca0*/  IMAD.MOV R8, RZ, RZ, -R8 ;  /* 0x000000ffff087224 */ /* 0x000fe200078e0a08 */
[----:B------:R-:W-:Y:S01]  /*0cb0*/  LOP3.LUT R43, R7, 0x34, RZ, 0xfc, !PT ;  /* 0x00000034072b7812 */ /* 0x000fe200078efcff */
[----:B------:R-:W-:Y:S01]  /*0cc0*/  IMAD.HI.U32 R12, R6, R19, RZ ;  /* 0x00000013060c7227 */ /* 0x000fe200078e00ff */
[----:B------:R-:W-:Y:S02]  /*0cd0*/  ISETP.GT.U32.AND P2, PT, R17, R24, PT ;  /* 0x000000181100720c */ /* 0x000fe40003f44070 */
[C---:B------:R-:W-:Y:S01]  /*0ce0*/  LOP3.LUT R44, R7.reuse, 0x38, RZ, 0xfc, !PT ;  /* 0x00000038072c7812 */ /* 0x040fe200078efcff */
[----:B------:R-:W-:Y:S01]  /*0cf0*/  IMAD R8, R30, R8, R11 ;  /* 0x000000081e087224 */ /* 0x000fe200078e020b */
[----:B------:R-:W-:Y:S01]  /*0d00*/  LOP3.LUT R28, R7, 0x3c, RZ, 0xfc, !PT ;  /* 0x0000003c071c7812 */ /* 0x000fe200078efcff */
[----:B------:R-:W-:-:S02]  /*0d10*/  @!P6 IMAD.IADD R9, R9, 0x1, -R30 ;  /* 0x000000010909e824 */ /* 0x000fc400078e0a1e */
[----:B------:R-:W-:Y:S01]  /*0d20*/  IMAD.HI.U32 R11, R6, R15, RZ ;  /* 0x0000000f060b7227 */ /* 0x000fe200078e00ff */
[C---:B------:R-:W-:Y:S02]  /*0d30*/  ISETP.GT.U32.AND P4, PT, R30.reuse, R8, PT ;  /* 0x000000081e00720c */ /* 0x040fe40003f84070 */
[----:B------:R-:W-:Y:S01]  /*0d40*/  ISETP.GT.U32.AND P6, PT, R30, R9, PT ;  /* 0x000000091e00720c */ /* 0x000fe20003fc4070 */
[----:B------:R-:W-:Y:S01]  /*0d50*/  IMAD.MOV R14, RZ, RZ, -R12 ;  /* 0x000000ffff0e7224 */ /* 0x000fe200078e0a0c */
[----:B------:R-:W-:Y:S01]  /*0d60*/  IABS R35, R28 ;  /* 0x0000001c00237213 */ /* 0x000fe20000000000 */
[----:B------:R-:W-:Y:S02]  /*0d70*/  @!P2 IMAD.IADD R24, R24, 0x1, -R17 ;  /* 0x000000011818a824 */ /* 0x000fe400078e0a11 */
[----:B------:R-:W-:Y:S02]  /*0d80*/  IMAD.MOV R12, RZ, RZ, -R4 ;  /* 0x000000ffff0c7224 */ /* 0x000fe400078e0a04 */
[----:B------:R-:W-:Y:S01]  /*0d90*/  IMAD.MOV R11, RZ, RZ, -R11 ;  /* 0x000000ffff0b7224 */ /* 0x000fe200078e0a0b */
[C---:B------:R-:W-:Y:S01]  /*0da0*/  ISETP.GT.U32.AND P2, PT, R17.reuse, R24, PT ;  /* 0x000000181100720c */ /* 0x040fe20003f44070 */
[----:B------:R-:W-:-:S02]  /*0db0*/  IMAD R22, R17, R12, R22 ;  /* 0x0000000c11167224 */ /* 0x000fc400078e0216 */
[----:B------:R-:W-:Y:S02]  /*0dc0*/  @!P4 IMAD.IADD R8, R8, 0x1, -R30 ;  /* 0x000000010808c824 */ /* 0x000fe400078e0a1e */
[C---:B------:R-:W-:Y:S01]  /*0dd0*/  IMAD R4, R30.reuse, R11, R15 ;  /* 0x0000000b1e047224 */ /* 0x040fe200078e020f */
[----:B------:R-:W-:Y:S01]  /*0de0*/  ISETP.GT.U32.AND P1, PT, R17, R22, PT ;  /* 0x000000161100720c */ /* 0x000fe20003f24070 */
[C---:B------:R-:W-:Y:S01]  /*0df0*/  IMAD R5, R30.reuse, R14, R19 ;  /* 0x0000000e1e057224 */ /* 0x040fe200078e0213 */
[C---:B------:R-:W-:Y:S01]  /*0e00*/  ISETP.GT.U32.AND P4, PT, R30.reuse, R8, PT ;  /* 0x000000081e00720c */ /* 0x040fe20003f84070 */
[----:B------:R-:W-:Y:S01]  /*0e10*/  IMAD R11, R30, R16, R25 ;  /* 0x000000101e0b7224 */ /* 0x000fe200078e0219 */
[----:B------:R-:W-:Y:S01]  /*0e20*/  IABS R19, R36 ;  /* 0x0000002400137213 */ /* 0x000fe20000000000 */
[----:B------:R-:W-:Y:S01]  /*0e30*/  IMAD.HI.U32 R14, R6, R29, RZ ;  /* 0x0000001d060e7227 */ /* 0x000fe200078e00ff */
[----:B------:R-:W-:-:S03]  /*0e40*/  IABS R25, R37 ;  /* 0x0000002500197213 */ /* 0x000fc60000000000 */
[----:B------:R-:W-:Y:S01]  /*0e50*/  @!P2 IMAD.IADD R24, R24, 0x1, -R17 ;  /* 0x000000011818a824 */ /* 0x000fe200078e0a11 */
[----:B------:R-:W-:Y:S01]  /*0e60*/  ISETP.GT.U32.AND P2, PT, R30, R10, PT ;  /* 0x0000000a1e00720c */ /* 0x000fe20003f44070 */
[----:B------:R-:W-:-:S04]  /*0e70*/  IMAD.HI.U32 R12, R6, R19, RZ ;  /* 0x00000013060c7227 */ /* 0x000fc800078e00ff */
[--C-:B------:R-:W-:Y:S01]  /*0e80*/  @!P4 IMAD.IADD R8, R8, 0x1, -R30.reuse ;  /* 0x000000010808c824 */ /* 0x100fe200078e0a1e */
[C---:B------:R-:W-:Y:S01]  /*0e90*/  ISETP.GT.U32.AND P4, PT, R30.reuse, R4, PT ;  /* 0x000000041e00720c */ /* 0x040fe20003f84070 */
[----:B------:R-:W-:Y:S01]  /*0ea0*/  @!P6 IMAD.IADD R9, R9, 0x1, -R30 ;  /* 0x000000010909e824 */ /* 0x000fe200078e0a1e */
[----:B------:R-:W-:Y:S01]  /*0eb0*/  ISETP.GT.U32.AND P6, PT, R30, R5, PT ;  /* 0x000000051e00720c */ /* 0x000fe20003fc4070 */
[----:B------:R-:W-:-:S04]  /*0ec0*/  IMAD.HI.U32 R13, R6, R25, RZ ;  /* 0x00000019060d7227 */ /* 0x000fc800078e00ff */
[----:B------:R-:W-:Y:S01]  /*0ed0*/  @!P2 IMAD.IADD R10, R10, 0x1, -R30 ;  /* 0x000000010a0aa824 */ /* 0x000fe200078e0a1e */
[C---:B------:R-:W-:Y:S01]  /*0ee0*/  ISETP.GT.U32.AND P2, PT, R30.reuse, R11, PT ;  /* 0x0000000b1e00720c */ /* 0x040fe20003f44070 */
[----:B------:R-:W-:Y:S02]  /*0ef0*/  IMAD.MOV R12, RZ, RZ, -R12 ;  /* 0x000000ffff0c7224 */ /* 0x000fe400078e0a0c */
[----:B------:R-:W-:Y:S02]  /*0f00*/  IMAD.MOV R14, RZ, RZ, -R14 ;  /* 0x000000ffff0e7224 */ /* 0x000fe400078e0a0e */
[----:B------:R-:W-:Y:S02]  /*0f10*/  IMAD.MOV R13, RZ, RZ, -R13 ;  /* 0x000000ffff0d7224 */ /* 0x000fe400078e0a0d */
[C---:B------:R-:W-:Y:S02]  /*0f20*/  IMAD R12, R30.reuse, R12, R19 ;  /* 0x0000000c1e0c7224 */ /* 0x040fe400078e0213 */
[----:B------:R-:W-:Y:S01]  /*0f30*/  IMAD R14, R30, R14, R29 ;  /* 0x0000000e1e0e7224 */ /* 0x000fe200078e021d */
[----:B------:R-:W-:Y:S01]  /*0f40*/  IABS R29, R42 ;  /* 0x0000002a001d7213 */ /* 0x000fe20000000000 */
[----:B------:R-:W-:-:S02]  /*0f50*/  @!P1 IMAD.IADD R22, R22, 0x1, -R17 ;  /* 0x0000000116169824 */ /* 0x000fc400078e0a11 */
[----:B------:R-:W-:Y:S01]  /*0f60*/  IMAD R13, R30, R13, R25 ;  /* 0x0000000d1e0d7224 */ /* 0x000fe200078e0219 */
[----:B------:R-:W-:Y:S01]  /*0f70*/  IABS R25, R41 ;  /* 0x0000002900197213 */ /* 0x000fe20000000000 */
[--C-:B------:R-:W-:Y:S01]  /*0f80*/  @!P4 IMAD.IADD R4, R4, 0x1, -R30.reuse ;  /* 0x000000010404c824 */ /* 0x100fe200078e0a1e */
[C---:B------:R-:W-:Y:S01]  /*0f90*/  ISETP.GT.U32.AND P4, PT, R30.reuse, R12, PT ;  /* 0x0000000c1e00720c */ /* 0x040fe20003f84070 */
[----:B------:R-:W-:Y:S01]  /*0fa0*/  @!P2 IMAD.IADD R11, R11, 0x1, -R30 ;  /* 0x000000010b0ba824 */ /* 0x000fe200078e0a1e */
[----:B------:R-:W-:Y:S01]  /*0fb0*/  ISETP.GT.U32.AND P2, PT, R30, R14, PT ;  /* 0x0000000e1e00720c */ /* 0x000fe20003f44070 */
[----:B------:R-:W-:Y:S01]  /*0fc0*/  IMAD.HI.U32 R15, R6, R31, RZ ;  /* 0x0000001f060f7227 */ /* 0x000fe200078e00ff */
[----:B------:R-:W-:-:S03]  /*0fd0*/  ISETP.GT.U32.AND P1, PT, R17, R22, PT ;  /* 0x000000161100720c */ /* 0x000fc60003f24070 */
[----:B------:R-:W-:Y:S01]  /*0fe0*/  @!P6 IMAD.IADD R5, R5, 0x1, -R30 ;  /* 0x000000010505e824 */ /* 0x000fe200078e0a1e */
[----:B------:R-:W-:Y:S01]  /*0ff0*/  ISETP.GT.U32.AND P6, PT, R30, R13, PT ;  /* 0x0000000d1e00720c */ /* 0x000fe20003fc4070 */
[----:B------:R-:W-:Y:S02]  /*1000*/  IMAD.MOV R15, RZ, RZ, -R15 ;  /* 0x000000ffff0f7224 */ /* 0x000fe400078e0a0f */
[----:B------:R-:W-:-:S04]  /*1010*/  IMAD.HI.U32 R16, R6, R33, RZ ;  /* 0x0000002106107227 */ /* 0x000fc800078e00ff */
[----:B------:R-:W-:Y:S01]  /*1020*/  IMAD R15, R30, R15, R31 ;  /* 0x0000000f1e0f7224 */ /* 0x000fe200078e021f */
[----:B------:R-:W-:Y:S01]  /*1030*/  IABS R31, R43 ;  /* 0x0000002b001f7213 */ /* 0x000fe20000000000 */
[--C-:B------:R-:W-:Y:S02]  /*1040*/  @!P4 IMAD.IADD R12, R12, 0x1, -R30.reuse ;  /* 0x000000010c0cc824 */ /* 0x100fe400078e0a1e */
[--C-:B------:R-:W-:Y:S01]  /*1050*/  @!P2 IMAD.IADD R14, R14, 0x1, -R30.reuse ;  /* 0x000000010e0ea824 */ /* 0x100fe200078e0a1e */
[----:B------:R-:W-:Y:S01]  /*1060*/  ISETP.GT.U32.AND P4, PT, R30, R15, PT ;  /* 0x0000000f1e00720c */ /* 0x000fe20003f84070 */
[----:B------:R-:W-:Y:S01]  /*1070*/  @!P1 IMAD.IADD R22, R22, 0x1, -R17 ;  /* 0x0000000116169824 */ /* 0x000fe200078e0a11 */
[C---:B------:R-:W-:Y:S01]  /*1080*/  ISETP.GT.U32.AND P2, PT, R30.reuse, R4, PT ;  /* 0x000000041e00720c */ /* 0x040fe20003f44070 */
[----:B------:R-:W-:Y:S01]  /*1090*/  @!P6 IMAD.IADD R13, R13, 0x1, -R30 ;  /* 0x000000010d0de824 */ /* 0x000fe200078e0a1e */
[----:B------:R-:W-:Y:S01]  /*10a0*/  ISETP.GE.AND P1, PT, R7, RZ, PT ;  /* 0x000000ff0700720c */ /* 0x000fe20003f26270 */
[----:B------:R-:W-:Y:S01]  /*10b0*/  IMAD.MOV R16, RZ, RZ, -R16 ;  /* 0x000000ffff107224 */ /* 0x000fe200078e0a10 */
[----:B------:R-:W-:Y:S01]  /*10c0*/  ISETP.GT.U32.AND P6, PT, R30, R10, PT ;  /* 0x0000000a1e00720c */ /* 0x000fe20003fc4070 */
[----:B------:R-:W-:-:S04]  /*10d0*/  IMAD.HI.U32 R7, R6, R25, RZ ;  /* 0x0000001906077227 */ /* 0x000fc800078e00ff */
[C---:B------:R-:W-:Y:S01]  /*10e0*/  IMAD R16, R30.reuse, R16, R33 ;  /* 0x000000101e107224 */ /* 0x040fe200078e0221 */
[----:B------:R-:W-:Y:S01]  /*10f0*/  IABS R33, R44 ;  /* 0x0000002c00217213 */ /* 0x000fe20000000000 */
[--C-:B------:R-:W-:Y:S01]  /*1100*/  @!P4 IMAD.IADD R15, R15, 0x1, -R30.reuse ;  /* 0x000000010f0fc824 */ /* 0x100fe200078e0a1e */
[----:B------:R-:W-:Y:S01]  /*1110*/  ISETP.GT.U32.AND P4, PT, R30, R5, PT ;  /* 0x000000051e00720c */ /* 0x000fe20003f84070 */
[----:B------:R-:W-:Y:S01]  /*1120*/  @!P2 IMAD.IADD R4, R4, 0x1, -R30 ;  /* 0x000000010404a824 */ /* 0x000fe200078e0a1e */
[----:B------:R-:W-:Y:S01]  /*1130*/  ISETP.GT.U32.AND P2, PT, R30, R11, PT ;  /* 0x0000000b1e00720c */ /* 0x000fe20003f44070 */
[----:B------:R-:W-:-:S04]  /*1140*/  IMAD.HI.U32 R17, R6, R29, RZ ;  /* 0x0000001d06117227 */ /* 0x000fc800078e00ff */
[----:B------:R-:W-:Y:S01]  /*1150*/  @!P1 IMAD.MOV R8, RZ, RZ, -R8 ;  /* 0x000000ffff089224 */ /* 0x000fe200078e0a08 */
[----:B------:R-:W-:Y:S01]  /*1160*/  ISETP.GT.U32.AND P1, PT, R30, R12, PT ;  /* 0x0000000c1e00720c */ /* 0x000fe20003f24070 */
[----:B------:R-:W-:Y:S01]  /*1170*/  @!P6 IMAD.IADD R10, R10, 0x1, -R30 ;  /* 0x000000010a0ae824 */ /* 0x000fe200078e0a1e */
[----:B------:R-:W-:Y:S01]  /*1180*/  ISETP.GT.U32.AND P6, PT, R30, R15, PT ;  /* 0x0000000f1e00720c */ /* 0x000fe20003fc4070 */
[----:B------:R-:W-:-:S04]  /*1190*/  IMAD.HI.U32 R18, R6, R31, RZ ;  /* 0x0000001f06127227 */ /* 0x000fc800078e00ff */
[----:B------:R-:W-:Y:S02]  /*11a0*/  IMAD.MOV R7, RZ, RZ, -R7 ;  /* 0x000000ffff077224 */ /* 0x000fe400078e0a07 */
[----:B------:R-:W-:Y:S02]  /*11b0*/  IMAD.MOV R17, RZ, RZ, -R17 ;  /* 0x000000ffff117224 */ /* 0x000fe400078e0a11 */
[----:B------:R-:W-:-:S04]  /*11c0*/  IMAD.HI.U32 R19, R6, R33, RZ ;  /* 0x0000002106137227 */ /* 0x000fc800078e00ff */
[----:B------:R-:W-:Y:S01]  /*11d0*/  @!P3 IMAD.MOV R10, RZ, RZ, -R10 ;  /* 0x000000ffff0ab224 */ /* 0x000fe200078e0a0a */
[----:B------:R-:W-:Y:S01]  /*11e0*/  ISETP.GT.U32.AND P3, PT, R30, R14, PT ;  /* 0x0000000e1e00720c */ /* 0x000fe20003f64070 */
[----:B------:R-:W-:Y:S02]  /*11f0*/  IMAD.MOV R18, RZ, RZ, -R18 ;  /* 0x000000ffff127224 */ /* 0x000fe400078e0a12 */
[----:B------:R-:W-:-:S04]  /*1200*/  IMAD.HI.U32 R6, R6, R35, RZ ;  /* 0x0000002306067227 */ /* 0x000fc800078e00ff */
[C---:B------:R-:W-:Y:S02]  /*1210*/  IMAD R7, R30.reuse, R7, R25 ;  /* 0x000000071e077224 */ /* 0x040fe400078e0219 */
[C---:B------:R-:W-:Y:S02]  /*1220*/  IMAD R17, R30.reuse, R17, R29 ;  /* 0x000000111e117224 */ /* 0x040fe400078e021d */
[----:B------:R-:W-:Y:S02]  /*1230*/  IMAD.MOV R26, RZ, RZ, -R19 ;  /* 0x000000ffff1a7224 */ /* 0x000fe400078e0a13 */
[----:B------:R-:W-:Y:S01]  /*1240*/  @!P0 IMAD.MOV R9, RZ, RZ, -R9 ;  /* 0x000000ffff098224 */ /* 0x000fe200078e0a09 */
[C---:B------:R-:W-:Y:S01]  /*1250*/  ISETP.GT.U32.AND P0, PT, R30.reuse, R13, PT ;  /* 0x0000000d1e00720c */ /* 0x040fe20003f04070 */
[C---:B------:R-:W-:Y:S02]  /*1260*/  IMAD R19, R30.reuse, R18, R31 ;  /* 0x000000121e137224 */ /* 0x040fe400078e021f */
[----:B------:R-:W-:Y:S01]  /*1270*/  IMAD.MOV R6, RZ, RZ, -R6 ;  /* 0x000000ffff067224 */ /* 0x000fe200078e0a06 */
[----:B------:R-:W2:Y:S01]  /*1280*/  LDS R31, [UR10] ;  /* 0x0000000aff1f7984 */ /* 0x000ea20008000800 */
[----:B------:R-:W-:Y:S01]  /*1290*/  @!P5 IMAD.MOV R4, RZ, RZ, -R4 ;  /* 0x000000ffff04d224 */ /* 0x000fe200078e0a04 */
[C---:B------:R-:W-:Y:S01]  /*12a0*/  ISETP.GT.U32.AND P5, PT, R30.reuse, R16, PT ;  /* 0x000000101e00720c */ /* 0x040fe20003fa4070 */
[--C-:B------:R-:W-:Y:S01]  /*12b0*/  @!P4 IMAD.IADD R5, R5, 0x1, -R30.reuse ;  /* 0x000000010505c824 */ /* 0x100fe200078e0a1e */
[C---:B------:R-:W-:Y:S01]  /*12c0*/  ISETP.GT.U32.AND P4, PT, R30.reuse, R7, PT ;  /* 0x000000071e00720c */ /* 0x040fe20003f84070 */
[--C-:B------:R-:W-:Y:S01]  /*12d0*/  @!P2 IMAD.IADD R11, R11, 0x1, -R30.reuse ;  /* 0x000000010b0ba824 */ /* 0x100fe200078e0a1e */
[----:B------:R-:W-:Y:S01]  /*12e0*/  ISETP.GT.U32.AND P2, PT, R30, R17, PT ;  /* 0x000000111e00720c */ /* 0x000fe20003f44070 */
[----:B------:R-:W-:Y:S01]  /*12f0*/  @!P1 IMAD.IADD R12, R12, 0x1, -R30 ;  /* 0x000000010c0c9824 */ /* 0x000fe200078e0a1e */
[C---:B------:R-:W-:Y:S01]  /*1300*/  ISETP.GT.U32.AND P1, PT, R30.reuse, R19, PT ;  /* 0x000000131e00720c */ /* 0x040fe20003f24070 */
[C---:B------:R-:W-:Y:S01]  /*1310*/  IMAD R29, R30.reuse, R6, R35 ;  /* 0x000000061e1d7224 */ /* 0x040fe200078e0223 */
[----:B------:R-:W-:Y:S01]  /*1320*/  @!P0 IADD3 R13, PT, PT, R13, -R30, RZ ;  /* 0x8000001e0d0d8210 */ /* 0x000fe20007ffe0ff */
[----:B------:R-:W-:-:S02]  /*1330*/  IMAD R25, R30, R26, R33 ;  /* 0x0000001a1e197224 */ /* 0x000fc400078e0221 */
[--C-:B------:R-:W-:Y:S01]  /*1340*/  @!P3 IMAD.IADD R14, R14, 0x1, -R30.reuse ;  /* 0x000000010e0eb824 */ /* 0x100fe200078e0a1e */
[----:B------:R-:W-:Y:S01]  /*1350*/  ISETP.GT.U32.AND P3, PT, R30, R29, PT ;  /* 0x0000001d1e00720c */ /* 0x000fe20003f64070 */
[--C-:B------:R-:W-:Y:S01]  /*1360*/  @!P5 IMAD.IADD R16, R16, 0x1, -R30.reuse ;  /* 0x000000011010d824 */ /* 0x100fe200078e0a1e */
[----:B------:R-:W-:Y:S01]  /*1370*/  ISETP.GT.U32.AND P0, PT, R30, R25, PT ;  /* 0x000000191e00720c */ /* 0x000fe20003f04070 */
[--C-:B------:R-:W-:Y:S01]  /*1380*/  @!P4 IMAD.IADD R7, R7, 0x1, -R30.reuse ;  /* 0x000000010707c824 */ /* 0x100fe200078e0a1e */
[----:B------:R-:W-:Y:S01]  /*1390*/  ISETP.GE.AND P5, PT, R34, RZ, PT ;  /* 0x000000ff2200720c */ /* 0x000fe20003fa6270 */
[--C-:B------:R-:W-:Y:S01]  /*13a0*/  @!P2 IMAD.IADD R17, R17, 0x1, -R30.reuse ;  /* 0x000000011111a824 */ /* 0x100fe200078e0a1e */
[----:B------:R-:W-:Y:S01]  /*13b0*/  ISETP.GE.AND P4, PT, R36, RZ, PT ;  /* 0x000000ff2400720c */ /* 0x000fe20003f86270 */
[--C-:B------:R-:W-:Y:S01]  /*13c0*/  @!P6 IMAD.IADD R15, R15, 0x1, -R30.reuse ;  /* 0x000000010f0fe824 */ /* 0x100fe200078e0a1e */
[----:B------:R-:W-:Y:S01]  /*13d0*/  ISETP.GE.AND P2, PT, R37, RZ, PT ;  /* 0x000000ff2500720c */ /* 0x000fe20003f46270 */
[--C-:B------:R-:W-:Y:S01]  /*13e0*/  @!P1 IMAD.IADD R19, R19, 0x1, -R30.reuse ;  /* 0x0000000113139824 */ /* 0x100fe200078e0a1e */
[----:B------:R-:W-:Y:S01]  /*13f0*/  ISETP.GE.AND P6, PT, R32, RZ, PT ;  /* 0x000000ff2000720c */ /* 0x000fe20003fc6270 */
[----:B------:R-:W-:Y:S01]  /*1400*/  IMAD.MOV.U32 R18, RZ, RZ, R5 ;  /* 0x000000ffff127224 */ /* 0x000fe200078e0005 */
[----:B------:R-:W-:Y:S01]  /*1410*/  ISETP.GE.AND P1, PT, R38, RZ, PT ;  /* 0x000000ff2600720c */ /* 0x000fe20003f26270 */
[--C-:B------:R-:W-:Y:S01]  /*1420*/  @!P3 IMAD.IADD R29, R29, 0x1, -R30.reuse ;  /* 0x000000011d1db824 */ /* 0x100fe200078e0a1e */
[C---:B------:R-:W-:Y:S01]  /*1430*/  ISETP.GT.U32.AND P3, PT, R30.reuse, R16, PT ;  /* 0x000000101e00720c */ /* 0x040fe20003f64070 */
[----:B------:R-:W-:Y:S01]  /*1440*/  @!P0 IMAD.IADD R25, R25, 0x1, -R30 ;  /* 0x0000000119198824 */ /* 0x000fe200078e0a1e */
[----:B------:R-:W-:Y:S01]  /*1450*/  ISETP.GE.AND P0, PT, R39, RZ, PT ;  /* 0x000000ff2700720c */ /* 0x000fe20003f06270 */
[----:B------:R-:W-:Y:S01]  /*1460*/  IMAD.MOV.U32 R6, RZ, RZ, R14 ;  /* 0x000000ffff067224 */ /* 0x000fe200078e000e */
[----:B------:R-:W-:Y:S01]  /*1470*/  LOP3.LUT R5, RZ, R21, RZ, 0x33, !PT ;  /* 0x00000015ff057212 */ /* 0x000fe200078e33ff */
[----:B------:R-:W-:Y:S01]  /*1480*/  @!P5 IMAD.MOV R11, RZ, RZ, -R11 ;  /* 0x000000ffff0bd224 */ /* 0x000fe200078e0a0b */
[C---:B------:R-:W-:Y:S01]  /*1490*/  ISETP.GT.U32.AND P5, PT, R30.reuse, R7, PT ;  /* 0x000000071e00720c */ /* 0x040fe20003fa4070 */
[----:B------:R-:W-:Y:S01]  /*14a0*/  @!P4 IMAD.MOV R12, RZ, RZ, -R12 ;  /* 0x000000ffff0cc224 */ /* 0x000fe200078e0a0c */
[C---:B------:R-:W-:Y:S01]  /*14b0*/  ISETP.GT.U32.AND P4, PT, R30.reuse, R17, PT ;  /* 0x000000111e00720c */ /* 0x040fe20003f84070 */
[----:B------:R-:W-:Y:S01]  /*14c0*/  @!P2 IMAD.MOV R13, RZ, RZ, -R13 ;  /* 0x000000ffff0da224 */ /* 0x000fe200078e0a0d */
[C---:B------:R-:W-:Y:S01]  /*14d0*/  ISETP.GT.U32.AND P2, PT, R30.reuse, R19, PT ;  /* 0x000000131e00720c */ /* 0x040fe20003f44070 */
[----:B------:R-:W-:Y:S01]  /*14e0*/  @!P6 IMAD.MOV R18, RZ, RZ, -R18 ;  /* 0x000000ffff12e224 */ /* 0x000fe200078e0a12 */
[C---:B------:R-:W-:Y:S01]  /*14f0*/  ISETP.GT.U32.AND P6, PT, R30.reuse, R25, PT ;  /* 0x000000191e00720c */ /* 0x040fe20003fc4070 */
[----:B------:R-:W-:Y:S01]  /*1500*/  @!P1 IMAD.MOV R6, RZ, RZ, -R6 ;  /* 0x000000ffff069224 */ /* 0x000fe200078e0a06 */
[----:B------:R-:W-:Y:S01]  /*1510*/  ISETP.GT.U32.AND P1, PT, R30, R29, PT ;  /* 0x0000001d1e00720c */ /* 0x000fe20003f24070 */
[--C-:B------:R-:W-:Y:S01]  /*1520*/  @!P3 IMAD.IADD R16, R16, 0x1, -R30.reuse ;  /* 0x000000011010b824 */ /* 0x100fe200078e0a1e */
[----:B------:R-:W-:Y:S01]  /*1530*/  ISETP.GE.AND P3, PT, R41, RZ, PT ;  /* 0x000000ff2900720c */ /* 0x000fe20003f66270 */
[----:B------:R-:W-:Y:S01]  /*1540*/  IMAD.MOV.U32 R26, RZ, RZ, R15 ;  /* 0x000000ffff1a7224 */ /* 0x000fe200078e000f */
[----:B--2---:R-:W-:Y:S01]  /*1550*/  R2UR UR15, R31 ;  /* 0x000000001f0f72ca */ /* 0x004fe200000e0000 */
[----:B------:R-:W-:Y:S01]  /*1560*/  @!P5 IMAD.IADD R7, R7, 0x1, -R30 ;  /* 0x000000010707d824 */ /* 0x000fe200078e0a1e */
[----:B------:R-:W-:Y:S01]  /*1570*/  BAR.SYNC.DEFER_BLOCKING 0x0 ;  /* 0x0000000000007b1d */ /* 0x000fe20000010000 */
[----:B------:R-:W-:Y:S01]  /*1580*/  @!P0 IMAD.MOV R26, RZ, RZ, -R26 ;  /* 0x000000ffff1a8224 */ /* 0x000fe200078e0a1a */
[----:B------:R-:W-:Y:S01]  /*1590*/  ISETP.GE.AND P0, PT, R40, RZ, PT ;  /* 0x000000ff2800720c */ /* 0x000fe20003f06270 */
[--C-:B------:R-:W-:Y:S01]  /*15a0*/  @!P4 IMAD.IADD R17, R17, 0x1, -R30.reuse ;  /* 0x000000011111c824 */ /* 0x100fe200078e0a1e */
[----:B------:R-:W-:Y:S01]  /*15b0*/  ISETP.GE.AND P5, PT, R42, RZ, PT ;  /* 0x000000ff2a00720c */ /* 0x000fe20003fa6270 */
[--C-:B------:R-:W-:Y:S01]  /*15c0*/  @!P2 IMAD.IADD R19, R19, 0x1, -R30.reuse ;  /* 0x000000011313a824 */ /* 0x100fe200078e0a1e */
[----:B------:R-:W-:Y:S01]  /*15d0*/  ISETP.GE.AND P4, PT, R43, RZ, PT ;  /* 0x000000ff2b00720c */ /* 0x000fe20003f86270 */
[--C-:B------:R-:W-:Y:S01]  /*15e0*/  @!P6 IMAD.IADD R25, R25, 0x1, -R30.reuse ;  /* 0x000000011919e824 */ /* 0x100fe200078e0a1e */
[----:B------:R-:W-:Y:S01]  /*15f0*/  ISETP.GE.AND P2, PT, R44, RZ, PT ;  /* 0x000000ff2c00720c */ /* 0x000fe20003f46270 */
[----:B------:R-:W-:Y:S01]  /*1600*/  @!P1 IMAD.IADD R29, R29, 0x1, -R30 ;  /* 0x000000011d1d9824 */ /* 0x000fe200078e0a1e */
[----:B------:R-:W-:Y:S01]  /*1610*/  ISETP.GE.AND P6, PT, R28, RZ, PT ;  /* 0x000000ff1c00720c */ /* 0x000fe20003fc6270 */
[----:B------:R-:W-:Y:S01]  /*1620*/  IMAD.MOV.U32 R30, RZ, RZ, R7 ;  /* 0x000000ffff1e7224 */ /* 0x000fe200078e0007 */
[----:B------:R-:W-:Y:S01]  /*1630*/  ISETP.GE.AND P1, PT, R3, RZ, PT ;  /* 0x000000ff0300720c */ /* 0x000fe20003f26270 */
[----:B------:R-:W-:-:S02]  /*1640*/  IMAD.MOV.U32 R28, RZ, RZ, R16 ;  /* 0x000000ffff1c7224 */ /* 0x000fc400078e0010 */
[----:B------:R-:W-:Y:S01]  /*1650*/  @!P3 IMAD.MOV R30, RZ, RZ, -R30 ;  /* 0x000000ffff1eb224 */ /* 0x000fe200078e0a1e */
[----:B------:R-:W-:Y:S01]  /*1660*/  ISETP.GE.AND P3, PT, R2, RZ, PT ;  /* 0x000000ff0200720c */ /* 0x000fe20003f66270 */
[----:B------:R-:W-:Y:S02]  /*1670*/  IMAD.MOV.U32 R32, RZ, RZ, R17 ;  /* 0x000000ffff207224 */ /* 0x000fe400078e0011 */
[----:B------:R-:W-:Y:S02]  /*1680*/  IMAD.MOV.U32 R34, RZ, RZ, R19 ;  /* 0x000000ffff227224 */ /* 0x000fe400078e0013 */
[----:B------:R-:W-:Y:S01]  /*1690*/  @!P0 IMAD.MOV R28, RZ, RZ, -R28 ;  /* 0x000000ffff1c8224 */ /* 0x000fe200078e0a1c */
[----:B------:R-:W-:Y:S01]  /*16a0*/  ISETP.NE.AND P0, PT, R21, RZ, PT ;  /* 0x000000ff1500720c */ /* 0x000fe20003f05270 */
[----:B------:R-:W-:Y:S01]  /*16b0*/  @!P5 IMAD.MOV R32, RZ, RZ, -R32 ;  /* 0x000000ffff20d224 */ /* 0x000fe200078e0a20 */
[----:B------:R-:W-:Y:S01]  /*16c0*/  LOP3.LUT R21, RZ, R20, RZ, 0x33, !PT ;  /* 0x00000014ff157212 */ /* 0x000fe200078e33ff */
[----:B------:R-:W-:Y:S01]  /*16d0*/  @!P4 IMAD.MOV R34, RZ, RZ, -R34 ;  /* 0x000000ffff22c224 */ /* 0x000fe200078e0a22 */
[C---:B------:R-:W-:Y:S01]  /*16e0*/  SEL R16, R5.reuse, R10, !P0 ;  /* 0x0000000a05107207 */ /* 0x040fe20004000000 */
[----:B------:R-:W-:Y:S01]  /*16f0*/  @!P2 IMAD.MOV R25, RZ, RZ, -R25 ;  /* 0x000000ffff19a224 */ /* 0x000fe200078e0a19 */
[C---:B------:R-:W-:Y:S01]  /*1700*/  SEL R19, R5.reuse, R8, !P0 ;  /* 0x0000000805137207 */ /* 0x040fe20004000000 */
[----:B------:R-:W-:Y:S01]  /*1710*/  @!P6 IMAD.MOV R29, RZ, RZ, -R29 ;  /* 0x000000ffff1de224 */ /* 0x000fe200078e0a1d */
[C---:B------:R-:W-:Y:S01]  /*1720*/  SEL R15, R5.reuse, R9, !P0 ;  /* 0x00000009050f7207 */ /* 0x040fe20004000000 */
[----:B------:R-:W-:Y:S01]  /*1730*/  @!P3 IMAD.MOV R22, RZ, RZ, -R22 ;  /* 0x000000ffff16b224 */ /* 0x000fe200078e0a16 */
[C---:B------:R-:W-:Y:S01]  /*1740*/  SEL R17, R5.reuse, R4, !P0 ;  /* 0x0000000405117207 */ /* 0x040fe20004000000 */
[----:B------:R-:W-:Y:S01]  /*1750*/  @!P1 IMAD.MOV R24, RZ, RZ, -R24 ;  /* 0x000000ffff189224 */ /* 0x000fe200078e0a18 */
[----:B------:R-:W-:-:S02]  /*1760*/  SEL R14, R5, R11, !P0 ;  /* 0x0000000b050e7207 */ /* 0x000fc40004000000 */
[C---:B------:R-:W-:Y:S02]  /*1770*/  SEL R10, R5.reuse, R6, !P0 ;  /* 0x00000006050a7207 */ /* 0x040fe40004000000 */
[C---:B------:R-:W-:Y:S02]  /*1780*/  SEL R18, R5.reuse, R18, !P0 ;  /* 0x0000001205127207 */ /* 0x040fe40004000000 */
[C---:B------:R-:W-:Y:S02]  /*1790*/  SEL R12, R5.reuse, R12, !P0 ;  /* 0x0000000c050c7207 */ /* 0x040fe40004000000 */
[C---:B------:R-:W-:Y:S02]  /*17a0*/  SEL R13, R5.reuse, R13, !P0 ;  /* 0x0000000d050d7207 */ /* 0x040fe40004000000 */
[C---:B------:R-:W-:Y:S02]  /*17b0*/  SEL R7, R5.reuse, R26, !P0 ;  /* 0x0000001a05077207 */ /* 0x040fe40004000000 */
[----:B------:R-:W-:-:S02]  /*17c0*/  SEL R11, R5, R28, !P0 ;  /* 0x0000001c050b7207 */ /* 0x000fc40004000000 */
[C---:B------:R-:W-:Y:S02]  /*17d0*/  SEL R6, R5.reuse, R30, !P0 ;  /* 0x0000001e05067207 */ /* 0x040fe40004000000 */
[C---:B------:R-:W-:Y:S02]  /*17e0*/  SEL R9, R5.reuse, R32, !P0 ;  /* 0x0000002005097207 */ /* 0x040fe40004000000 */
[C---:B------:R-:W-:Y:S02]  /*17f0*/  SEL R4, R5.reuse, R34, !P0 ;  /* 0x0000002205047207 */ /* 0x040fe40004000000 */
[----:B------:R-:W-:Y:S01]  /*1800*/  SEL R8, R5, R25, !P0 ;  /* 0x0000001905087207 */ /* 0x000fe20004000000 */
[----:B------:R-:W-:Y:S01]  /*1810*/  VIADD R25, R73, 0xfffffffe ;  /* 0xfffffffe49197836 */ /* 0x000fe20000000000 */
[----:B------:R-:W-:Y:S02]  /*1820*/  SEL R5, R5, R29, !P0 ;  /* 0x0000001d05057207 */ /* 0x000fe40004000000 */
[----:B------:R-:W-:Y:S01]  /*1830*/  ISETP.NE.AND P0, PT, R20, RZ, PT ;  /* 0x000000ff1400720c */ /* 0x000fe20003f05270 */
[----:B------:R-:W-:Y:S01]  /*1840*/  VIADD R20, R73, 0xffffffff ;  /* 0xffffffff49147836 */ /* 0x000fe20000000000 */
[----:B------:R-:W-:-:S02]  /*1850*/  ISETP.GE.U32.AND P5, PT, R25, 0x7fffffdf, PT ;  /* 0x7fffffdf1900780c */ /* 0x000fc40003fa6070 */
[----:B------:R-:W-:Y:S01]  /*1860*/  SEL R214, R21, R22, !P0 ;  /* 0x0000001615d67207 */ /* 0x000fe20004000000 */
[----:B------:R-:W-:Y:S01]  /*1870*/  VIADD R22, R73, 0xffffffec ;  /* 0xffffffec49167836 */ /* 0x000fe20000000000 */
[----:B------:R-:W-:Y:S01]  /*1880*/  SEL R219, R21, R24, !P0 ;  /* 0x0000001815db7207 */ /* 0x000fe20004000000 */
[C---:B------:R-:W-:Y:S01]  /*1890*/  VIADD R21, R73.reuse, 0xfffffffc ;  /* 0xfffffffc49157836 */ /* 0x040fe20000000000 */
[----:B------:R-:W-:Y:S01]  /*18a0*/  ISETP.GE.U32.AND P4, PT, R20, 0x7fffffe0, PT ;  /* 0x7fffffe01400780c */ /* 0x000fe20003f86070 */
[----:B------:R-:W-:Y:S01]  /*18b0*/  VIADD R20, R73, 0xfffffffd ;  /* 0xfffffffd49147836 */ /* 0x000fe20000000000 */
[----:B------:R-:W-:Y:S01]  /*18c0*/  ISETP.GE.U32.AND P1, PT, R22, 0x7fffffcd, PT ;  /* 0x7fffffcd1600780c */ /* 0x000fe20003f26070 */
[----:B----4-:R-:W-:Y:S01]  /*18d0*/  IMAD R214, R214, UR6, RZ ;  /* 0x00000006d6d67c24 */ /* 0x010fe2000f8e02ff */
[----:B------:R-:W-:Y:S01]  /*18e0*/  ISETP.GE.U32.AND P0, PT, R21, 0x7fffffdd, PT ;  /* 0x7fffffdd1500780c */ /* 0x000fe20003f06070 */
[C---:B------:R-:W-:Y:S01]  /*18f0*/  VIADD R21, R73.reuse, 0xffffffee ;  /* 0xffffffee49157836 */ /* 0x040fe20000000000 */
[----:B------:R-:W-:Y:S01]  /*1900*/  ISETP.GE.U32.AND P2, PT, R20, 0x7fffffde, PT ;  /* 0x7fffffde1400780c */ /* 0x000fe20003f46070 */
[----:B------:R-:W-:Y:S01]  /*1910*/  VIADD R20, R73, 0xffffffed ;  /* 0xffffffed49147836 */ /* 0x000fe20000000000 */
[----:B------:R-:W-:Y:S01]  /*1920*/  SEL R24, RZ, 0x1, P1 ;  /* 0x00000001ff187807 */ /* 0x000fe20000800000 */
[----:B------:R-:W-:Y:S01]  /*1930*/  IMAD.SHL.U32 R45, R214, 0x4, RZ ;  /* 0x00000004d62d7824 */ /* 0x000fe200078e00ff */
[----:B------:R-:W-:Y:S01]  /*1940*/  ISETP.GE.U32.AND P1, PT, R21, 0x7fffffcf, PT ;  /* 0x7fffffcf1500780c */ /* 0x000fe20003f26070 */
[----:B------:R-:W-:Y:S01]  /*1950*/  VIADD R21, R73, 0xffffffe8 ;  /* 0xffffffe849157836 */ /* 0x000fe20000000000 */
[----:B------:R-:W-:Y:S01]  /*1960*/  ISETP.GE.U32.AND P3, PT, R20, 0x7fffffce, PT ;  /* 0x7fffffce1400780c */ /* 0x000fe20003f66070 */
[----:B------:R-:W-:Y:S01]  /*1970*/  IMAD R219, R219, UR6, RZ ;  /* 0x00000006dbdb7c24 */ /* 0x000fe2000f8e02ff */
[----:B------:R-:W-:Y:S01]  /*1980*/  IADD3 R20, PT, PT, R73, -0x11, RZ ;  /* 0xffffffef49147810 */ /* 0x000fe20007ffe0ff */
[----:B------:R2:W-:Y:S01]  /*1990*/  STL [R1+0x5c], R45 ;  /* 0x00005c2d01007387 */ /* 0x0005e20000100800 */
[----:B------:R-:W-:-:S02]  /*19a0*/  SEL R29, RZ, 0x1fffe, P3 ;  /* 0x0001fffeff1d7807 */ /* 0x000fc40001800000 */
[----:B------:R-:W-:Y:S02]  /*19b0*/  SEL R22, RZ, 0x4, P1 ;  /* 0x00000004ff167807 */ /* 0x000fe40000800000 */
[----:B------:R-:W-:Y:S01]  /*19c0*/  ISETP.GE.U32.AND P3, PT, R20, 0x7fffffd0, PT ;  /* 0x7fffffd01400780c */ /* 0x000fe20003f66070 */
[----:B------:R-:W-:Y:S01]  /*19d0*/  VIADD R20, R73, 0xffffffe9 ;  /* 0xffffffe949147836 */ /* 0x000fe20000000000 */
[----:B------:R-:W-:Y:S01]  /*19e0*/  ISETP.GE.U32.AND P1, PT, R21, 0x7fffffc9, PT ;  /* 0x7fffffc91500780c */ /* 0x000fe20003f26070 */
[C---:B------:R-:W-:Y:S01]  /*19f0*/  VIADD R21, R73.reuse, 0xffffffea ;  /* 0xffffffea49157836 */ /* 0x040fe20000000000 */
[----:B------:R-:W-:Y:S02]  /*1a00*/  SEL R25, RZ, 0x7fff8, P3 ;  /* 0x0007fff8ff197807 */ /* 0x000fe40001800000 */
[----:B------:R-:W-:Y:S02]  /*1a10*/  SEL R28, RZ, 0x1, P1 ;  /* 0x00000001ff1c7807 */ /* 0x000fe40000800000 */
[----:B------:R-:W-:Y:S01]  /*1a20*/  ISETP.GE.U32.AND P3, PT, R20, 0x7fffffca, PT ;  /* 0x7fffffca1400780c */ /* 0x000fe20003f66070 */
[----:B------:R-:W-:Y:S01]  /*1a30*/  VIADD R20, R73, 0xffffffeb ;  /* 0xffffffeb49147836 */ /* 0x000fe20000000000 */
[----:B------:R-:W-:Y:S01]  /*1a40*/  ISETP.GE.U32.AND P1, PT, R21, 0x7fffffcb, PT ;  /* 0x7fffffcb1500780c */ /* 0x000fe20003f26070 */
[----:B------:R-:W-:Y:S01]  /*1a50*/  VIADD R21, R73, 0xffffffe4 ;  /* 0xffffffe449157836 */ /* 0x000fe20000000000 */
        /* <DEDUP_REMOVED lines=13> */
[----:B------:R-:W-:Y:S01]  /*1b30*/  ISETP.GE.U32.AND P6, PT, R20, 0x7fffffc2, PT ;  /* 0x7fffffc21400780c */ /* 0x000fe20003fc6070 */
[----:B------:R-:W-:Y:S01]  /*1b40*/  VIADD R20, R73, 0xffffffe3 ;  /* 0xffffffe349147836 */ /* 0x000fe20000000000 */
[----:B------:R-:W-:Y:S01]  /*1b50*/  ISETP.GE.U32.AND P3, PT, R21, 0x7fffffc8, PT ;  /* 0x7fffffc81500780c */ /* 0x000fe20003f66070 */
[----:B------:R-:W-:Y:S01]  /*1b60*/  VIADD R21, R73, 0xffffffe2 ;  /* 0xffffffe249157836 */ /* 0x000fe20000000000 */
[----:B------:R-:W-:Y:S02]  /*1b70*/  SEL R30, RZ, 0x4, P1 ;  /* 0x00000004ff1e7807 */ /* 0x000fe40000800000 */
[----:B------:R-:W-:Y:S02]  /*1b80*/  SEL R36, RZ, 0x1fffe, P6 ;  /* 0x0001fffeff247807 */ /* 0x000fe40003000000 */
[----:B------:R-:W-:Y:S02]  /*1b90*/  ISETP.GE.U32.AND P1, PT, R21, 0x7fffffc3, PT ;  /* 0x7fffffc31500780c */ /* 0x000fe40003f26070 */
[----:B------:R-:W-:-:S02]  /*1ba0*/  ISETP.GE.U32.AND P6, PT, R20, 0x7fffffc4, PT ;  /* 0x7fffffc41400780c */ /* 0x000fc40003fc6070 */
[----:B------:R-:W-:Y:S02]  /*1bb0*/  SEL R35, RZ, 0x7fff8, P3 ;  /* 0x0007fff8ff237807 */ /* 0x000fe40001800000 */
[----:B------:R-:W-:Y:S02]  /*1bc0*/  ISETP.NE.U32.AND P3, PT, R23, RZ, PT ;  /* 0x000000ff1700720c */ /* 0x000fe40003f65070 */
[----:B------:R-:W-:Y:S02]  /*1bd0*/  SEL R34, RZ, 0x4, P1 ;  /* 0x00000004ff227807 */ /* 0x000fe40000800000 */
[----:B------:R-:W-:Y:S01]  /*1be0*/  SEL R23, RZ, 0x7fff8, P6 ;  /* 0x0007fff8ff177807 */ /* 0x000fe20003000000 */
[----:B-12---:R-:W-:Y:S08]  /*1bf0*/  BRA.U UP0, `(.L_x_5) ;  /* 0x0000000100187547 */ /* 0x006ff0000b800000 */
[----:B------:R-:W-:Y:S01]  /*1c00*/  ELECT P1, URZ, PT ;  /* 0x0000000000ff782f */ /* 0x000fe20003820000 */
[----:B------:R-:W-:Y:S01]  /*1c10*/  IMAD.MOV.U32 R20, RZ, RZ, 0x1 ;  /* 0x00000001ff147424 */ /* 0x000fe200078e00ff */
[----:B------:R-:W-:Y:S01]  /*1c20*/  UMOV UR6, 0x40 ;  /* 0x0000004000067882 */ /* 0x000fe20000000000 */
[----:B------:R-:W-:Y:S01]  /*1c30*/  UVIRTCOUNT.DEALLOC.SMPOOL 0x80 ;  /* 0x000000800000784c */ /* 0x000fe20000000000 */
[----:B------:R-:W-:-:S09]  /*1c40*/  ULEA UR6, UR5, UR6, 0x18 ;  /* 0x0000000605067291 */ /* 0x000fd2000f8ec0ff */
[----:B------:R1:W-:Y:S03]  /*1c50*/  @P1 STS.U8 [UR6], R20 ;  /* 0x00000014ff001988 */ /* 0x0003e60008000006 */
.L_x_5:
[----:B------:R-:W-:Y:S01]  /*1c60*/  UIADD3 UR11, UPT, UPT, UR15, UR4, URZ ;  /* 0x000000040f0b7290 */ /* 0x000fe2000fffe0ff */
[----:B------:R-:W-:Y:S01]  /*1c70*/  IADD3 R240, P1, PT, R45, UR20, RZ ;  /* 0x000000142df07c10 */ /* 0x000fe2000ff3e0ff */
[----:B------:R-:W-:Y:S01]  /*1c80*/  VOTEU.ALL UP1, P3 ;  /* 0x0000000000ff7886 */ /* 0x000fe20001820000 */
[----:B------:R-:W-:Y:S01]  /*1c90*/  UIADD3 UR12, UPT, UPT, UR10, 0x16000, URZ ;  /* 0x000160000a0c7890 */ /* 0x000fe2000fffe0ff */
[----:B------:R-:W-:Y:S01]  /*1ca0*/  IMAD.SHL.U32 R21, R219, 0x4, RZ ;  /* 0x00000004db157824 */ /* 0x000fe200078e00ff */
[----:B------:R-:W-:Y:S01]  /*1cb0*/  LEA.HI.X.SX32 R241, R214, UR21, 0x2, P1 ;  /* 0x00000015d6f17c11 */ /* 0x000fe200088f16ff */
[----:B-1----:R-:W-:Y:S01]  /*1cc0*/  VIADD R20, R73, 0xfffffffb ;  /* 0xfffffffb49147836 */ /* 0x002fe20000000000 */
[----:B------:R-:W-:-:S04]  /*1cd0*/  @!UP1 UIADD3 UR16, UPT, UPT, -UR7, 0x100000, URZ ;  /* 0x0010000007109890 */ /* 0x000fc8000fffe1ff */
[----:B------:R-:W-:Y:S02]  /*1ce0*/  @!UP1 USHF.L.U32 UR17, UR16, 0xb, URZ ;  /* 0x0000000b10119899 */ /* 0x000fe400080006ff */
[----:B------:R-:W-:Y:S01]  /*1cf0*/  @!UP1 USHF.L.U32 UR16, UR16, 0x1, URZ ;  /* 0x0000000110109899 */ /* 0x000fe200080006ff */
[----:B------:R-:W-:Y:S01]  /*1d00*/  VOTEU.ALL UP2, P3 ;  /* 0x0000000000ff7886 */ /* 0x000fe20001840000 */
[----:B------:R-:W-:Y:S01]  /*1d10*/  STTM.x128 tmem[UR11], RZ ;  /* 0x000000ff000079ed */ /* 0x000fe200083c000b */
[----:B------:R-:W1:Y:S01]  /*1d20*/  FENCE.VIEW.ASYNC.T ;  /* 0x00000000000073c6 */ /* 0x000e620000000200 */
[----:B------:R-:W-:-:S04]  /*1d30*/  @!UP1 UIADD3 UR4, UPT, UPT, -UR7, 0x100000, URZ ;  /* 0x0010000007049890 */ /* 0x000fc8000fffe1ff */
[----:B------:R-:W-:Y:S02]  /*1d40*/  @!UP1 USHF.L.U32 UR5, UR4, 0xb, URZ ;  /* 0x0000000b04059899 */ /* 0x000fe400080006ff */
[----:B------:R-:W-:Y:S01]  /*1d50*/  @!UP1 USHF.L.U32 UR4, UR4, 0x1, URZ ;  /* 0x0000000104049899 */ /* 0x000fe200080006ff */
[----:B-1----:R-:W-:Y:S01]  /*1d60*/  BAR.SYNC.DEFER_BLOCKING 0x0 ;  /* 0x0000000000007b1d */ /* 0x002fe20000010000 */
[----:B------:R-:W-:Y:S01]  /*1d70*/  IADD3 R238, P1, PT, R21, UR20, RZ ;  /* 0x0000001415ee7c10 */ /* 0x000fe2000ff3e0ff */
[----:B------:R-:W-:Y:S01]  /*1d80*/  VIADD R252, R70, UR10 ;  /* 0x0000000a46fc7c36 */ /* 0x000fe20008000000 */
[----:B------:R-:W-:Y:S01]  /*1d90*/  LOP3.LUT R51, R27, 0x1f, RZ, 0xc0, !PT ;  /* 0x0000001f1b337812 */ /* 0x000fe200078ec0ff */
[----:B------:R-:W-:Y:S01]  /*1da0*/  IMAD.WIDE R236, R76, 0x4, R240 ;  /* 0x000000044cec7825 */ /* 0x000fe200078e02f0 */
[----:B------:R-:W-:Y:S01]  /*1db0*/  LEA.HI.X.SX32 R239, R219, UR21, 0x2, P1 ;  /* 0x00000015dbef7c11 */ /* 0x000fe200088f16ff */
[----:B------:R-:W-:Y:S01]  /*1dc0*/  VOTEU.ALL UP1, P3 ;  /* 0x0000000000ff7886 */ /* 0x000fe20001820000 */
[----:B------:R-:W-:Y:S01]  /*1dd0*/  ISETP.GE.U32.AND P1, PT, R20, 0x7fffffdc, PT ;  /* 0x7fffffdc1400780c */ /* 0x000fe20003f26070 */
[----:B------:R-:W-:Y:S01]  /*1de0*/  VIADD R20, R73, 0xfffffffa ;  /* 0xfffffffa49147836 */ /* 0x000fe20000000000 */
[----:B------:R1:W-:Y:S01]  /*1df0*/  STL [R1+0x58], R21 ;  /* 0x0000581501007387 */ /* 0x0003e20000100800 */
[----:B------:R-:W-:-:S04]  /*1e00*/  IMAD.WIDE R234, R76, 0x4, R238 ;  /* 0x000000044cea7825 */ /* 0x000fc800078e02ee */
[----:B------:R-:W-:Y:S02]  /*1e10*/  IMAD.SHL.U32 R38, R76, 0x2, RZ ;  /* 0x000000024c267824 */ /* 0x000fe400078e00ff */
[----:B------:R-:W-:Y:S02]  /*1e20*/  IMAD.IADD R28, R28, 0x1, R33 ;  /* 0x000000011c1c7824 */ /* 0x000fe400078e0221 */
[----:B------:R-:W-:Y:S01]  /*1e30*/  IMAD.WIDE R232, R38, 0x4, R240 ;  /* 0x0000000426e87825 */ /* 0x000fe200078e02f0 */
[----:B------:R2:W-:Y:S02]  /*1e40*/  STL [R1+0x110], R38 ;  /* 0x0001102601007387 */ /* 0x0005e40000100800 */
[----:B------:R-:W-:Y:S01]  /*1e50*/  LOP3.LUT R28, R28, 0x3, RZ, 0xc0, !PT ;  /* 0x000000031c1c7812 */ /* 0x000fe200078ec0ff */
[----:B------:R-:W-:Y:S01]  /*1e60*/  IMAD.WIDE R230, R38, 0x4, R238 ;  /* 0x0000000426e67825 */ /* 0x000fe200078e02ee */
[----:B------:R-:W3:Y:S02]  /*1e70*/  FENCE.VIEW.ASYNC.S ;  /* 0x00000000000073c6 */ /* 0x000ee40000000000 */
[----:B---3--:R-:W3:Y:S02]  /*1e80*/  @!UP1 SYNCS.EXCH.64 URZ, [UR12], UR16 ;  /* 0x000000100cff95b2 */ /* 0x008ee40008000100 */
[----:B---3--:R-:W-:Y:S01]  /*1e90*/  BAR.SYNC.DEFER_BLOCKING 0x0 ;  /* 0x0000000000007b1d */ /* 0x008fe20000010000 */
[----:B-1----:R-:W-:Y:S01]  /*1ea0*/  IMAD R21, R76, 0x3, RZ ;  /* 0x000000034c157824 */ /* 0x002fe200078e02ff */
[----:B------:R-:W-:Y:S01]  /*1eb0*/  IADD3 R26, PT, PT, R28, R31, R26 ;  /* 0x0000001f1c1a7210 */ /* 0x000fe20007ffe01a */
[----:B------:R-:W-:-:S02]  /*1ec0*/  IMAD R39, R76, 0x9, RZ ;  /* 0x000000094c277824 */ /* 0x000fc400078e02ff */
[----:B--2---:R-:W-:Y:S02]  /*1ed0*/  IMAD.SHL.U32 R38, R76, 0x4, RZ ;  /* 0x000000044c267824 */ /* 0x004fe400078e00ff */
[C---:B------:R-:W-:Y:S01]  /*1ee0*/  IMAD.WIDE R228, R21.reuse, 0x4, R240 ;  /* 0x0000000415e47825 */ /* 0x040fe200078e02f0 */
[----:B------:R1:W-:Y:S03]  /*1ef0*/  STL [R1+0x10c], R21 ;  /* 0x00010c1501007387 */ /* 0x0003e60000100800 */
[----:B------:R-:W-:Y:S01]  /*1f00*/  IMAD.WIDE R226, R21, 0x4, R238 ;  /* 0x0000000415e27825 */ /* 0x000fe200078e02ee */
[----:B------:R2:W-:Y:S03]  /*1f10*/  STL [R1+0x108], R38 ;  /* 0x0001082601007387 */ /* 0x0005e60000100800 */
[----:B------:R-:W-:-:S04]  /*1f20*/  IMAD.WIDE R224, R38, 0x4, R240 ;  /* 0x0000000426e07825 */ /* 0x000fc800078e02f0 */
[----:B-1----:R-:W-:Y:S02]  /*1f30*/  IMAD R21, R76, 0x5, RZ ;  /* 0x000000054c157824 */ /* 0x002fe400078e02ff */
[----:B------:R-:W-:Y:S01]  /*1f40*/  IMAD.WIDE R222, R38, 0x4, R238 ;  /* 0x0000000426de7825 */ /* 0x000fe200078e02ee */
[----:B------:R1:W3:Y:S02]  /*1f50*/  @!UP2 SYNCS.EXCH.64 URZ, [UR10+0x16008], UR4 ;  /* 0x016008040affa5b2 */ /* 0x0002e40008000100 */
[----:B------:R-:W-:Y:S01]  /*1f60*/  @!PT LDS RZ, [RZ] ;  /* 0x00000000fffff984 */ /* 0x000fe20000000800 */
[----:B------:R-:W-:Y:S01]  /*1f70*/  @!PT LDS RZ, [RZ] ;  /* 0x00000000fffff984 */ /* 0x000fe20000000800 */
[----:B------:R-:W-:Y:S01]  /*1f80*/  @!PT LDS RZ, [RZ] ;  /* 0x00000000fffff984 */ /* 0x000fe20000000800 */
[----:B---3--:R-:W-:Y:S01]  /*1f90*/  LDGSTS.E [R252], desc[UR18][R240.64], !P4 ;  /* 0x00000000f0fc7fae */ /* 0x008fe2000e1a1012 */
[----:B--2---:R-:W-:Y:S02]  /*1fa0*/  IMAD R38, R76, 0x6, RZ ;  /* 0x000000064c267824 */ /* 0x004fe400078e02ff */
[----:B------:R-:W-:Y:S01]  /*1fb0*/  IMAD.WIDE R220, R21, 0x4, R240 ;  /* 0x0000000415dc7825 */ /* 0x000fe200078e02f0 */
[----:B------:R-:W-:Y:S01]  /*1fc0*/  LDGSTS.E [R252+0x200], desc[UR18][R238.64], !P4 ;  /* 0x00200000eefc7fae */ /* 0x000fe2000e1a1012 */
[----:B------:R-:W-:-:S02]  /*1fd0*/  ISETP.GE.U32.AND P4, PT, R20, 0x7fffffdb, PT ;  /* 0x7fffffdb1400780c */ /* 0x000fc40003f86070 */
[----:B------:R-:W-:Y:S01]  /*1fe0*/  VIADD R20, R73, 0xfffffff9 ;  /* 0xfffffff949147836 */ /* 0x000fe20000000000 */
[----:B------:R2:W-:Y:S01]  /*1ff0*/  LDGSTS.E [R252+0x400], desc[UR18][R236.64], !P5 ;  /* 0x00400000ecfc7fae */ /* 0x0005e2000e9a1012 */
[----:B------:R-:W-:Y:S01]  /*2000*/  IMAD.WIDE R212, R21, 0x4, R238 ;  /* 0x0000000415d47825 */ /* 0x000fe200078e02ee */
[----:B-1----:R-:W1:Y:S02]  /*2010*/  LDCU UR4, c[0x0][0x3b0] ;  /* 0x00007600ff0477ac */ /* 0x002e640008000800 */
[----:B------:R3:W-:Y:S01]  /*2020*/  LDGSTS.E [R252+0x600], desc[UR18][R234.64], !P5 ;  /* 0x00600000eafc7fae */ /* 0x0007e2000e9a1012 */
[----:B------:R-:W-:Y:S01]  /*2030*/  ISETP.GE.U32.AND P5, PT, R20, 0x7fffffda, PT ;  /* 0x7fffffda1400780c */ /* 0x000fe20003fa6070 */
[----:B------:R-:W-:Y:S02]  /*2040*/  VIADD R20, R73, 0xfffffff8 ;  /* 0xfffffff849147836 */ /* 0x000fe40000000000 */
[----:B------:R4:W-:Y:S01]  /*2050*/  LDGSTS.E [R252+0x800], desc[UR18][R232.64], !P2 ;  /* 0x00800000e8fc7fae */ /* 0x0009e2000d1a1012 */
[----:B------:R-:W-:-:S03]  /*2060*/  IMAD.WIDE R74, R38, 0x4, R240 ;  /* 0x00000004264a7825 */ /* 0x000fc600078e02f0 */
        /* <DEDUP_REMOVED lines=8> */
[----:B------:R1:W-:Y:S01]  /*20f0*/  STL [R1+0x104], R21 ;  /* 0x0001041501007387 */ /* 0x0003e20000100800 */
[----:B------:R-:W-:Y:S02]  /*2100*/  IMAD.IADD R32, R32, 0x1, R37 ;  /* 0x0000000120207824 */ /* 0x000fe400078e0225 */
[C---:B------:R-:W-:Y:S01]  /*2110*/  IMAD.WIDE R88, R39.reuse, 0x4, R240 ;  /* 0x0000000427587825 */ /* 0x040fe200078e02f0 */
[----:B------:R2:W-:Y:S02]  /*2120*/  STL [R1+0x100], R38 ;  /* 0x0001002601007387 */ /* 0x0005e40000100800 */
[----:B------:R-:W-:Y:S01]  /*2130*/  LOP3.LUT R32, R32, 0x3, RZ, 0xc0, !PT ;  /* 0x0000000320207812 */ /* 0x000fe200078ec0ff */
[----:B------:R-:W-:Y:S01]  /*2140*/  IMAD.WIDE R90, R39, 0x4, R238 ;  /* 0x00000004275a7825 */ /* 0x000fe200078e02ee */
[----:B------:R3:W-:Y:S02]  /*2150*/  LDGSTS.E [R252+0x1000], desc[UR18][R224.64], !P1 ;  /* 0x01000000e0fc7fae */ /* 0x0007e4000c9a1012 */
[----:B------:R-:W-:Y:S01]  /*2160*/  IADD3 R30, PT, PT, R32, R35, R30 ;  /* 0x00000023201e7210 */ /* 0x000fe20007ffe01e */
[----:B-1----:R-:W-:Y:S01]  /*2170*/  IMAD R21, R76, 0x7, RZ ;  /* 0x000000074c157824 */ /* 0x002fe200078e02ff */
[----:B------:R1:W-:Y:S01]  /*2180*/  LDGSTS.E [R252+0x1200], desc[UR18][R222.64], !P1 ;  /* 0x01200000defc7fae */ /* 0x0003e2000c9a1012 */
[----:B------:R-:W-:Y:S01]  /*2190*/  ISETP.GE.U32.AND P1, PT, R20, 0x7fffffd7, PT ;  /* 0x7fffffd71400780c */ /* 0x000fe20003f26070 */
[----:B--2---:R-:W-:-:S02]  /*21a0*/  IMAD.SHL.U32 R38, R76, 0x8, RZ ;  /* 0x000000084c267824 */ /* 0x004fc400078e00ff */
[C---:B------:R-:W-:Y:S01]  /*21b0*/  IMAD.WIDE R80, R21.reuse, 0x4, R240 ;  /* 0x0000000415507825 */ /* 0x040fe200078e02f0 */
[----:B------:R2:W-:Y:S03]  /*21c0*/  LDGSTS.E [R252+0x1400], desc[UR18][R220.64], !P4 ;  /* 0x01400000dcfc7fae */ /* 0x0005e6000e1a1012 */
[----:B------:R-:W-:Y:S01]  /*21d0*/  IMAD.WIDE R82, R21, 0x4, R238 ;  /* 0x0000000415527825 */ /* 0x000fe200078e02ee */
[----:B------:R1:W-:Y:S03]  /*21e0*/  LDGSTS.E [R252+0x1600], desc[UR18][R212.64], !P4 ;  /* 0x01600000d4fc7fae */ /* 0x0003e6000e1a1012 */
[C---:B------:R-:W-:Y:S01]  /*21f0*/  IMAD.WIDE R84, R38.reuse, 0x4, R240 ;  /* 0x0000000426547825 */ /* 0x040fe200078e02f0 */
[----:B------:R1:W-:Y:S03]  /*2200*/  STL [R1+0xfc], R21 ;  /* 0x0000fc1501007387 */ /* 0x0003e60000100800 */
[----:B------:R-:W-:Y:S01]  /*2210*/  IMAD.WIDE R86, R38, 0x4, R238 ;  /* 0x0000000426567825 */ /* 0x000fe200078e02ee */
[----:B------:R2:W-:Y:S03]  /*2220*/  LDGSTS.E [R252+0x1800], desc[UR18][R74.64], !P5 ;  /* 0x018000004afc7fae */ /* 0x0005e6000e9a1012 */
[----:B------:R-:W-:Y:S01]  /*2230*/  VIADD R20, R73, 0xfffffff5 ;  /* 0xfffffff549147836 */ /* 0x000fe20000000000 */
[----:B------:R2:W-:Y:S01]  /*2240*/  LDGSTS.E [R252+0x1a00], desc[UR18][R78.64], !P5 ;  /* 0x01a000004efc7fae */ /* 0x0005e2000e9a1012 */
[----:B------:R-:W-:-:S02]  /*2250*/  IMAD.IADD R24, R24, 0x1, R29 ;  /* 0x0000000118187824 */ /* 0x000fc400078e021d */
[C---:B-1----:R-:W-:Y:S01]  /*2260*/  VIADD R21, R73.reuse, 0xffffffe0 ;  /* 0xffffffe049157836 */ /* 0x042fe20000000000 */
[----:B------:R1:W-:Y:S01]  /*2270*/  LDGSTS.E [R252+0x1c00], desc[UR18][R80.64], !P2 ;  /* 0x01c0000050fc7fae */ /* 0x0003e2000d1a1012 */
[----:B------:R-:W-:Y:S01]  /*2280*/  ISETP.GE.U32.AND P4, PT, R20, 0x7fffffd6, PT ;  /* 0x7fffffd61400780c */ /* 0x000fe20003f86070 */
[C---:B------:R-:W-:Y:S01]  /*2290*/  VIADD R20, R73.reuse, 0xfffffff4 ;  /* 0xfffffff449147836 */ /* 0x040fe20000000000 */
[----:B------:R-:W-:Y:S01]  /*22a0*/  LOP3.LUT R24, R24, 0x3, RZ, 0xc0, !PT ;  /* 0x0000000318187812 */ /* 0x000fe200078ec0ff */
[----:B------:R1:W-:Y:S01]  /*22b0*/  LDGSTS.E [R252+0x1e00], desc[UR18][R82.64], !P2 ;  /* 0x01e0000052fc7fae */ /* 0x0003e2000d1a1012 */
[----:B------:R-:W-:Y:S02]  /*22c0*/  IMAD.SHL.U32 R26, R26, 0x100, RZ ;  /* 0x000001001a1a7824 */ /* 0x000fe400078e00ff */
[----:B------:R-:W-:Y:S01]  /*22d0*/  ISETP.GE.U32.AND P5, PT, R20, 0x7fffffd5, PT ;  /* 0x7fffffd51400780c */ /* 0x000fe20003fa6070 */
[----:B------:R1:W-:Y:S01]  /*22e0*/  LDGSTS.E [R252+0x2000], desc[UR18][R84.64], !P0 ;  /* 0x0200000054fc7fae */ /* 0x0003e2000c1a1012 */
[----:B------:R-:W-:Y:S01]  /*22f0*/  VIADD R20, R73, 0xfffffff3 ;  /* 0xfffffff349147836 */ /* 0x000fe20000000000 */
[----:B------:R-:W-:Y:S01]  /*2300*/  IADD3 R22, PT, PT, R24, R25, R22 ;  /* 0x0000001918167210 */ /* 0x000fe20007ffe016 */
[C---:B------:R-:W-:Y:S01]  /*2310*/  IMAD R25, R76.reuse, 0xc, RZ ;  /* 0x0000000c4c197824 */ /* 0x040fe200078e02ff */
[----:B------:R1:W-:Y:S01]  /*2320*/  LDGSTS.E [R252+0x2200], desc[UR18][R86.64], !P0 ;  /* 0x0220000056fc7fae */ /* 0x0003e2000c1a1012 */
[----:B------:R-:W-:Y:S01]  /*2330*/  ISETP.GE.U32.AND P0, PT, R21, 0x7fffffc1, PT ;  /* 0x7fffffc11500780c */ /* 0x000fe20003f06070 */
[----:B------:R-:W-:Y:S01]  /*2340*/  IMAD R24, R76, 0xd, RZ ;  /* 0x0000000d4c187824 */ /* 0x000fe200078e02ff */
[----:B------:R-:W-:Y:S01]  /*2350*/  ISETP.GE.U32.AND P2, PT, R20, 0x7fffffd4, PT ;  /* 0x7fffffd41400780c */ /* 0x000fe20003f46070 */
[----:B------:R1:W-:Y:S01]  /*2360*/  STL [R1+0xf8], R38 ;  /* 0x0000f82601007387 */ /* 0x0003e20000100800 */
[----:B------:R-:W-:Y:S01]  /*2370*/  SEL R33, RZ, 0x1, P0 ;  /* 0x00000001ff217807 */ /* 0x000fe20000000000 */
[----:B------:R-:W-:-:S02]  /*2380*/  VIADD R20, R73, 0xfffffff2 ;  /* 0xfffffff249147836 */ /* 0x000fc40000000000 */
[----:B------:R2:W-:Y:S01]  /*2390*/  LDGSTS.E [R252+0x2400], desc[UR18][R88.64], !P1 ;  /* 0x0240000058fc7fae */ /* 0x0005e2000c9a1012 */
[----:B------:R-:W-:-:S03]  /*23a0*/  IMAD.WIDE R100, R25, 0x4, R240 ;  /* 0x0000000419647825 */ /* 0x000fc600078e02f0 */
[----:B------:R-:W-:Y:S01]  /*23b0*/  STL [R1+0xf4], R39 ;  /* 0x0000f42701007387 */ /* 0x000fe20000100800 */
[----:B------:R-:W-:Y:S02]  /*23c0*/  IMAD.IADD R33, R33, 0x1, R36 ;  /* 0x0000000121217824 */ /* 0x000fe400078e0224 */
[----:B-1----:R-:W-:Y:S01]  /*23d0*/  IMAD R38, R76, 0xa, RZ ;  /* 0x0000000a4c267824 */ /* 0x002fe200078e02ff */
[----:B------:R1:W-:Y:S01]  /*23e0*/  LDGSTS.E [R252+0x2600], desc[UR18][R90.64], !P1 ;  /* 0x026000005afc7fae */ /* 0x0003e2000c9a1012 */
[----:B------:R-:W-:Y:S01]  /*23f0*/  ISETP.GE.U32.AND P1, PT, R20, 0x7fffffd3, PT ;  /* 0x7fffffd31400780c */ /* 0x000fe20003f26070 */
[----:B------:R-:W-:Y:S01]  /*2400*/  VIADD R20, R73, 0xfffffff1 ;  /* 0xfffffff149147836 */ /* 0x000fe20000000000 */
[----:B------:R-:W-:Y:S01]  /*2410*/  LOP3.LUT R33, R33, 0x3, RZ, 0xc0, !PT ;  /* 0x0000000321217812 */ /* 0x000fe200078ec0ff */
[C---:B------:R-:W-:Y:S01]  /*2420*/  IMAD.WIDE R92, R38.reuse, 0x4, R240 ;  /* 0x00000004265c7825 */ /* 0x040fe200078e02f0 */
[----:B------:R1:W-:Y:S02]  /*2430*/  STL [R1+0xf0], R38 ;  /* 0x0000f02601007387 */ /* 0x0003e40000100800 */
[----:B------:R-:W-:Y:S01]  /*2440*/  IADD3 R23, PT, PT, R33, R23, R34 ;  /* 0x0000001721177210 */ /* 0x000fe20007ffe022 */
[--C-:B------:R-:W-:Y:S01]  /*2450*/  IMAD.WIDE R94, R38, 0x4, R238.reuse ;  /* 0x00000004265e7825 */ /* 0x100fe200078e02ee */
[----:B------:R2:W-:Y:S02]  /*2460*/  LDGSTS.E [R252+0x2800], desc[UR18][R92.64], !P4 ;  /* 0x028000005cfc7fae */ /* 0x0005e4000e1a1012 */
[----:B------:R-:W-:Y:S01]  /*2470*/  LOP3.LUT R29, R23, 0xf, RZ, 0xc0, !PT ;  /* 0x0000000f171d7812 */ /* 0x000fe200078ec0ff */
[----:B------:R-:W-:Y:S01]  /*2480*/  IMAD.WIDE R102, R25, 0x4, R238 ;  /* 0x0000000419667825 */ /* 0x000fe200078e02ee */
[----:B------:R-:W-:Y:S01]  /*2490*/  LOP3.LUT R23, R26, 0xf00, RZ, 0xe2, !PT ;  /* 0x00000f001a177812 */ /* 0x000fe200078ee2ff */
[----:B------:R2:W-:Y:S01]  /*24a0*/  LDGSTS.E [R252+0x2a00], desc[UR18][R94.64], !P4 ;  /* 0x02a000005efc7fae */ /* 0x0005e2000e1a1012 */
[----:B------:R-:W-:Y:S01]  /*24b0*/  ISETP.GE.U32.AND P4, PT, R20, 0x7fffffd2, PT ;  /* 0x7fffffd21400780c */ /* 0x000fe20003f86070 */
[----:B-1----:R-:W-:-:S02]  /*24c0*/  IMAD R38, R76, 0xb, RZ ;  /* 0x0000000b4c267824 */ /* 0x002fc400078e02ff */
[----:B------:R-:W-:Y:S02]  /*24d0*/  IMAD R29, R30, 0x10, R29 ;  /* 0x000000101e1d7824 */ /* 0x000fe400078e021d */
[C---:B------:R-:W-:Y:S01]  /*24e0*/  IMAD.WIDE R96, R38.reuse, 0x4, R240 ;  /* 0x0000000426607825 */ /* 0x040fe200078e02f0 */
[----:B------:R-:W-:Y:S02]  /*24f0*/  STL [R1+0xec], R38 ;  /* 0x0000ec2601007387 */ /* 0x000fe40000100800 */
[----:B------:R-:W-:Y:S01]  /*2500*/  LOP3.LUT R29, R29, 0xff, RZ, 0xc0, !PT ;  /* 0x000000ff1d1d7812 */ /* 0x000fe200078ec0ff */
[----:B------:R-:W-:Y:S01]  /*2510*/  IMAD.WIDE R98, R38, 0x4, R238 ;  /* 0x0000000426627825 */ /* 0x000fe200078e02ee */
[----:B------:R1:W-:Y:S03]  /*2520*/  LDGSTS.E [R252+0x2c00], desc[UR18][R96.64], !P5 ;  /* 0x02c0000060fc7fae */ /* 0x0003e6000e9a1012 */
[----:B------:R-:W-:Y:S01]  /*2530*/  VIADD R20, R73, 0xfffffff0 ;  /* 0xfffffff049147836 */ /* 0x000fe20000000000 */
[----:B------:R1:W-:Y:S01]  /*2540*/  LDGSTS.E [R252+0x2e00], desc[UR18][R98.64], !P5 ;  /* 0x02e0000062fc7fae */ /* 0x0003e2000e9a1012 */
[----:B------:R-:W-:-:S02]  /*2550*/  IMAD R22, R22, 0x1000, R23 ;  /* 0x0000100016167824 */ /* 0x000fc400078e0217 */
[----:B------:R-:W-:Y:S01]  /*2560*/  IMAD.WIDE R104, R24, 0x4, R240 ;  /* 0x0000000418687825 */ /* 0x000fe200078e02f0 */
[----:B------:R-:W-:Y:S01]  /*2570*/  ISETP.GE.U32.AND P5, PT, R20, 0x7fffffd1, PT ;  /* 0x7fffffd11400780c */ /* 0x000fe20003fa6070 */
[----:B------:R1:W-:Y:S02]  /*2580*/  LDGSTS.E [R252+0x3000], desc[UR18][R100.64], !P2 ;  /* 0x0300000064fc7fae */ /* 0x0003e4000d1a1012 */
[----:B------:R-:W-:Y:S02]  /*2590*/  IMAD.IADD R20, R22, 0x1, R29 ;  /* 0x0000000116147824 */ /* 0x000fe400078e021d */
[----:B------:R-:W-:Y:S01]  /*25a0*/  IMAD.WIDE R106, R24, 0x4, R238 ;  /* 0x00000004186a7825 */ /* 0x000fe200078e02ee */
[----:B------:R1:W-:Y:S01]  /*25b0*/  LDGSTS.E [R252+0x3200], desc[UR18][R102.64], !P2 ;  /* 0x0320000066fc7fae */ /* 0x0003e2000d1a1012 */
[----:B------:R-:W-:Y:S02]  /*25c0*/  ISETP.GE.AND P2, PT, R51, R21, PT ;  /* 0x000000153300720c */ /* 0x000fe40003f46270 */
[----:B------:R-:W-:Y:S01]  /*25d0*/  LOP3.LUT R20, R20, 0xffff, RZ, 0xc0, !PT ;  /* 0x0000ffff14147812 */ /* 0x000fe200078ec0ff */
[C---:B------:R-:W-:Y:S01]  /*25e0*/  IMAD R23, R76.reuse, 0xe, RZ ;  /* 0x0000000e4c177824 */ /* 0x040fe200078e02ff */
[----:B------:R1:W-:Y:S01]  /*25f0*/  LDGSTS.E [R252+0x3400], desc[UR18][R104.64], !P1 ;  /* 0x0340000068fc7fae */ /* 0x0003e2000c9a1012 */
[----:B------:R-:W-:Y:S01]  /*2600*/  IMAD R22, R76, 0xf, RZ ;  /* 0x0000000f4c167824 */ /* 0x000fe200078e02ff */
[----:B------:R-:W-:Y:S01]  /*2610*/  SHF.R.U32.HI R21, RZ, 0xf, R20 ;  /* 0x0000000fff157819 */ /* 0x000fe20000011614 */
[----:B------:R-:W-:Y:S01]  /*2620*/  IMAD.WIDE R108, R23, 0x4, R240 ;  /* 0x00000004176c7825 */ /* 0x000fe200078e02f0 */
[----:B------:R1:W-:Y:S02]  /*2630*/  LDGSTS.E [R252+0x3600], desc[UR18][R106.64], !P1 ;  /* 0x036000006afc7fae */ /* 0x0003e4000c9a1012 */
[----:B------:R-:W-:Y:S01]  /*2640*/  LOP3.LUT P1, RZ, R21, 0x1, RZ, 0xc0, !PT ;  /* 0x0000000115ff7812 */ /* 0x000fe2000782c0ff */
[----:B------:R-:W-:Y:S01]  /*2650*/  IMAD.WIDE R110, R23, 0x4, R238 ;  /* 0x00000004176e7825 */ /* 0x000fe200078e02ee */
[----:B------:R-:W-:Y:S01]  /*2660*/  STL [R1+0xe8], R25 ;  /* 0x0000e81901007387 */ /* 0x000fe20000100800 */
[----:B------:R-:W-:-:S02]  /*2670*/  SHF.R.U32.HI R21, RZ, 0xe, R20 ;  /* 0x0000000eff157819 */ /* 0x000fc40000011614 */
[C---:B------:R-:W-:Y:S01]  /*2680*/  IMAD.WIDE R112, R22.reuse, 0x4, R240 ;  /* 0x0000000416707825 */ /* 0x040fe200078e02f0 */
[----:B------:R-:W-:Y:S03]  /*2690*/  STL [R1+0xe4], R24 ;  /* 0x0000e41801007387 */ /* 0x000fe60000100800 */
[----:B------:R-:W-:Y:S01]  /*26a0*/  IMAD.WIDE R114, R22, 0x4, R238 ;  /* 0x0000000416727825 */ /* 0x000fe200078e02ee */
[----:B------:R1:W-:Y:S03]  /*26b0*/  STL [R1+0xe0], R23 ;  /* 0x0000e01701007387 */ /* 0x0003e60000100800 */
[C---:B------:R-:W-:Y:S01]  /*26c0*/  VIADD R26, R73.reuse, 0xffffffc4 ;  /* 0xffffffc4491a7836 */ /* 0x040fe20000000000 */
[----:B------:R2:W-:Y:S01]  /*26d0*/  LDGSTS.E [R252+0x3800], desc[UR18][R108.64], !P4 ;  /* 0x038000006cfc7fae */ /* 0x0005e2000e1a1012 */
[----:B------:R-:W-:-:S02]  /*26e0*/  VIADD R31, R73, 0xffffffc7 ;  /* 0xffffffc7491f7836 */ /* 0x000fc40000000000 */
[----:B------:R-:W-:Y:S01]  /*26f0*/  VIADD R30, R73, 0xffffffc1 ;  /* 0xffffffc1491e7836 */ /* 0x000fe20000000000 */
[----:B------:R2:W-:Y:S01]  /*2700*/  LDGSTS.E [R252+0x3a00], desc[UR18][R110.64], !P4 ;  /* 0x03a000006efc7fae */ /* 0x0005e2000e1a1012 */
[----:B------:R-:W-:Y:S01]  /*2710*/  LOP3.LUT P4, RZ, R21, 0x1, RZ, 0xc0, !PT ;  /* 0x0000000115ff7812 */ /* 0x000fe2000788c0ff */
[----:B-1----:R-:W-:Y:S01]  /*2720*/  IMAD.SHL.U32 R23, R76, 0x10, RZ ;  /* 0x000000104c177824 */ /* 0x002fe200078e00ff */
[----:B------:R-:W-:Y:S01]  /*2730*/  SHF.R.U32.HI R21, RZ, 0xd, R20 ;  /* 0x0000000dff157819 */ /* 0x000fe20000011614 */
[----:B------:R1:W-:Y:S01]  /*2740*/  STL [R1+0xdc], R22 ;  /* 0x0000dc1601007387 */ /* 0x0003e20000100800 */
[----:B------:R-:W-:Y:S02]  /*2750*/  VIADD R34, R73, 0xffffffc2 ;  /* 0xffffffc249227836 */ /* 0x000fe40000000000 */
[C---:B------:R-:W-:Y:S01]  /*2760*/  IMAD.WIDE R116, R23.reuse, 0x4, R240 ;  /* 0x0000000417747825 */ /* 0x040fe200078e02f0 */
[----:B------:R2:W-:Y:S03]  /*2770*/  LDGSTS.E [R252+0x3c00], desc[UR18][R112.64], !P5 ;  /* 0x03c0000070fc7fae */ /* 0x0005e6000e9a1012 */
[----:B------:R-:W-:Y:S01]  /*2780*/  IMAD.WIDE R118, R23, 0x4, R238 ;  /* 0x0000000417767825 */ /* 0x000fe200078e02ee */
[----:B------:R2:W-:Y:S01]  /*2790*/  LDGSTS.E [R252+0x3e00], desc[UR18][R114.64], !P5 ;  /* 0x03e0000072fc7fae */ /* 0x0005e2000e9a1012 */
[----:B------:R-:W-:-:S02]  /*27a0*/  LOP3.LUT P5, RZ, R21, 0x1, RZ, 0xc0, !PT ;  /* 0x0000000115ff7812 */ /* 0x000fc400078ac0ff */
[----:B-1----:R-:W-:Y:S01]  /*27b0*/  IMAD R22, R76, 0x11, RZ ;  /* 0x000000114c167824 */ /* 0x002fe200078e02ff */
[----:B------:R-:W-:Y:S01]  /*27c0*/  SHF.R.U32.HI R21, RZ, 0xc, R20 ;  /* 0x0000000cff157819 */ /* 0x000fe20000011614 */
[----:B------:R1:W-:Y:S01]  /*27d0*/  STL [R1+0xd8], R23 ;  /* 0x0000d81701007387 */ /* 0x0003e20000100800 */
[----:B------:R-:W-:Y:S02]  /*27e0*/  VIADD R35, R73, 0xffffffdc ;  /* 0xffffffdc49237836 */ /* 0x000fe40000000000 */
[C---:B------:R-:W-:Y:S01]  /*27f0*/  IMAD.WIDE R120, R22.reuse, 0x4, R240 ;  /* 0x0000000416787825 */ /* 0x040fe200078e02f0 */
[----:B------:R2:W-:Y:S03]  /*2800*/  LDGSTS.E [R252+0x4000], desc[UR18][R116.64], P1 ;  /* 0x0400000074fc7fae */ /* 0x0005e600089a1012 */
[----:B------:R-:W-:Y:S01]  /*2810*/  IMAD.WIDE R122, R22, 0x4, R238 ;  /* 0x00000004167a7825 */ /* 0x000fe200078e02ee */
[----:B------:R2:W-:Y:S01]  /*2820*/  LDGSTS.E [R252+0x4200], desc[UR18][R118.64], P1 ;  /* 0x0420000076fc7fae */ /* 0x0005e200089a1012 */
[----:B------:R-:W-:-:S02]  /*2830*/  LOP3.LUT P1, RZ, R21, 0x1, RZ, 0xc0, !PT ;  /* 0x0000000115ff7812 */ /* 0x000fc4000782c0ff */
[----:B-1----:R-:W-:Y:S01]  /*2840*/  IMAD R23, R76, 0x12, RZ ;  /* 0x000000124c177824 */ /* 0x002fe200078e02ff */
[----:B------:R-:W-:Y:S01]  /*2850*/  SHF.R.U32.HI R21, RZ, 0xb, R20 ;  /* 0x0000000bff157819 */ /* 0x000fe20000011614 */
[----:B------:R1:W-:Y:S01]  /*2860*/  LDGSTS.E [R252+0x4400], desc[UR18][R120.64], P4 ;  /* 0x0440000078fc7fae */ /* 0x0003e2000a1a1012 */
[----:B------:R-:W-:Y:S02]  /*2870*/  VIADD R36, R73, 0xffffffdf ;  /* 0xffffffdf49247836 */ /* 0x000fe40000000000 */
[C---:B------:R-:W-:Y:S01]  /*2880*/  IMAD.WIDE R124, R23.reuse, 0x4, R240 ;  /* 0x00000004177c7825 */ /* 0x040fe200078e02f0 */
[----:B------:R1:W-:Y:S03]  /*2890*/  STL [R1+0xd4], R22 ;  /* 0x0000d41601007387 */ /* 0x0003e60000100800 */
[----:B------:R-:W-:Y:S01]  /*28a0*/  IMAD.WIDE R126, R23, 0x4, R238 ;  /* 0x00000004177e7825 */ /* 0x000fe200078e02ee */
[----:B------:R2:W-:Y:S01]  /*28b0*/  LDGSTS.E [R252+0x4600], desc[UR18][R122.64], P4 ;  /* 0x046000007afc7fae */ /* 0x0005e2000a1a1012 */
[----:B------:R-:W-:-:S02]  /*28c0*/  LOP3.LUT P4, RZ, R21, 0x1, RZ, 0xc0, !PT ;  /* 0x0000000115ff7812 */ /* 0x000fc4000788c0ff */
[----:B------:R-:W-:Y:S01]  /*28d0*/  SHF.R.U32.HI R21, RZ, 0xa, R20 ;  /* 0x0000000aff157819 */ /* 0x000fe20000011614 */
[----:B------:R2:W-:Y:S01]  /*28e0*/  LDGSTS.E [R252+0x4800], desc[UR18][R124.64], P5 ;  /* 0x048000007cfc7fae */ /* 0x0005e2000a9a1012 */
[C---:B------:R-:W-:Y:S02]  /*28f0*/  VIADD R38, R73.reuse, 0xffffffd8 ;  /* 0xffffffd849267836 */ /* 0x040fe40000000000 */
[----:B-1----:R-:W-:Y:S01]  /*2900*/  IMAD R22, R76, 0x13, RZ ;  /* 0x000000134c167824 */ /* 0x002fe200078e02ff */
[----:B------:R1:W-:Y:S01]  /*2910*/  STL [R1+0xd0], R23 ;  /* 0x0000d01701007387 */ /* 0x0003e20000100800 */
[----:B------:R-:W-:Y:S02]  /*2920*/  VIADD R39, R73, 0xffffffda ;  /* 0xffffffda49277836 */ /* 0x000fe40000000000 */
[----:B------:R-:W-:Y:S01]  /*2930*/  IMAD.WIDE R128, R22, 0x4, R240 ;  /* 0x0000000416807825 */ /* 0x000fe200078e02f0 */
[----:B------:R2:W-:Y:S01]  /*2940*/  LDGSTS.E [R252+0x4a00], desc[UR18][R126.64], P5 ;  /* 0x04a000007efc7fae */ /* 0x0005e2000a9a1012 */
[----:B------:R-:W-:-:S02]  /*2950*/  LOP3.LUT P5, RZ, R21, 0x1, RZ, 0xc0, !PT ;  /* 0x0000000115ff7812 */ /* 0x000fc400078ac0ff */
[----:B------:R-:W-:Y:S01]  /*2960*/  IMAD.WIDE R130, R22, 0x4, R238 ;  /* 0x0000000416827825 */ /* 0x000fe200078e02ee */
[----:B------:R2:W-:Y:S03]  /*2970*/  STL [R1+0xcc], R22 ;  /* 0x0000cc1601007387 */ /* 0x0005e60000100800 */
[C---:B-1----:R-:W-:Y:S01]  /*2980*/  IMAD R23, R76.reuse, 0x14, RZ ;  /* 0x000000144c177824 */ /* 0x042fe200078e02ff */
[----:B------:R1:W-:Y:S01]  /*2990*/  LDGSTS.E [R252+0x4c00], desc[UR18][R128.64], P1 ;  /* 0x04c0000080fc7fae */ /* 0x0003e200089a1012 */
[----:B------:R-:W-:Y:S02]  /*29a0*/  VIADD R21, R73, 0xffffffcc ;  /* 0xffffffcc49157836 */ /* 0x000fe40000000000 */
[----:B------:R-:W-:Y:S01]  /*29b0*/  IMAD.WIDE R132, R23, 0x4, R240 ;  /* 0x0000000417847825 */ /* 0x000fe200078e02f0 */
[----:B------:R1:W-:Y:S02]  /*29c0*/  LDGSTS.E [R252+0x4e00], desc[UR18][R130.64], P1 ;  /* 0x04e0000082fc7fae */ /* 0x0003e400089a1012 */
[----:B------:R-:W-:Y:S01]  /*29d0*/  ISETP.GE.U32.AND P1, PT, R21, 0x7fffffad, PT ;  /* 0x7fffffad1500780c */ /* 0x000fe20003f26070 */
[----:B--2---:R-:W-:Y:S01]  /*29e0*/  IMAD R22, R76, 0x15, RZ ;  /* 0x000000154c167824 */ /* 0x004fe200078e02ff */
[----:B------:R-:W-:Y:S01]  /*29f0*/  IADD3 R21, PT, PT, R73, -0x33, RZ ;  /* 0xffffffcd49157810 */ /* 0x000fe20007ffe0ff */
[----:B------:R-:W-:Y:S01]  /*2a00*/  IMAD.WIDE R134, R23, 0x4, R238 ;  /* 0x0000000417867825 */ /* 0x000fe200078e02ee */
[----:B------:R-:W-:Y:S01]  /*2a10*/  STL [R1+0xc8], R23 ;  /* 0x0000c81701007387 */ /* 0x000fe20000100800 */
[----:B------:R-:W-:-:S02]  /*2a20*/  SEL R24, RZ, 0x1, P1 ;  /* 0x00000001ff187807 */ /* 0x000fc40000800000 */
[C---:B------:R-:W-:Y:S01]  /*2a30*/  IMAD.WIDE R136, R22.reuse, 0x4, R240 ;  /* 0x0000000416887825 */ /* 0x040fe200078e02f0 */
[----:B------:R2:W-:Y:S03]  /*2a40*/  STL [R1+0xc4], R22 ;  /* 0x0000c41601007387 */ /* 0x0005e60000100800 */
[----:B------:R-:W-:Y:S01]  /*2a50*/  IMAD.WIDE R138, R22, 0x4, R238 ;  /* 0x00000004168a7825 */ /* 0x000fe200078e02ee */
[----:B------:R1:W-:Y:S03]  /*2a60*/  LDGSTS.E [R252+0x5000], desc[UR18][R132.64], P4 ;  /* 0x0500000084fc7fae */ /* 0x0003e6000a1a1012 */
[----:B------:R-:W-:Y:S01]  /*2a70*/  VIADD R42, R73, 0xffffffd4 ;  /* 0xffffffd4492a7836 */ /* 0x000fe20000000000 */
[----:B------:R1:W-:Y:S01]  /*2a80*/  LDGSTS.E [R252+0x5200], desc[UR18][R134.64], P4 ;  /* 0x0520000086fc7fae */ /* 0x0003e2000a1a1012 */
[----:B------:R-:W-:Y:S01]  /*2a90*/  ISETP.GE.U32.AND P4, PT, R21, 0x7fffffae, PT ;  /* 0x7fffffae1500780c */ /* 0x000fe20003f86070 */
[----:B--2---:R-:W-:-:S02]  /*2aa0*/  VIADD R22, R73, 0xffffffce ;  /* 0xffffffce49167836 */ /* 0x004fc40000000000 */
[C---:B------:R-:W-:Y:S01]  /*2ab0*/  VIADD R21, R73.reuse, 0xffffffcf ;  /* 0xffffffcf49157836 */ /* 0x040fe20000000000 */
[----:B------:R2:W-:Y:S01]  /*2ac0*/  LDGSTS.E [R252+0x5400], desc[UR18][R136.64], P5 ;  /* 0x0540000088fc7fae */ /* 0x0005e2000a9a1012 */
[----:B------:R-:W-:Y:S01]  /*2ad0*/  SEL R25, RZ, 0x1fffe, P4 ;  /* 0x0001fffeff197807 */ /* 0x000fe20002000000 */
[C---:B------:R-:W-:Y:S01]  /*2ae0*/  VIADD R43, R73.reuse, 0xffffffd6 ;  /* 0xffffffd6492b7836 */ /* 0x040fe20000000000 */
[----:B------:R-:W-:Y:S01]  /*2af0*/  ISETP.GE.U32.AND P6, PT, R22, 0x7fffffaf, PT ;  /* 0x7fffffaf1600780c */ /* 0x000fe20003fc6070 */
[----:B------:R1:W-:Y:S01]  /*2b00*/  LDGSTS.E [R252+0x5600], desc[UR18][R138.64], P5 ;  /* 0x056000008afc7fae */ /* 0x0003e2000a9a1012 */
[----:B------:R-:W-:Y:S01]  /*2b10*/  VIADD R22, R73, 0xffffffc8 ;  /* 0xffffffc849167836 */ /* 0x000fe20000000000 */
[----:B------:R-:W-:Y:S01]  /*2b20*/  ISETP.GE.U32.AND P5, PT, R21, 0x7fffffb0, PT ;  /* 0x7fffffb01500780c */ /* 0x000fe20003fa6070 */
[C---:B------:R-:W-:Y:S01]  /*2b30*/  VIADD R21, R73.reuse, 0xffffffc9 ;  /* 0xffffffc949157836 */ /* 0x040fe20000000000 */
[----:B------:R-:W-:Y:S01]  /*2b40*/  SEL R23, RZ, 0x4, P6 ;  /* 0x00000004ff177807 */ /* 0x000fe20003000000 */
[----:B------:R-:W-:Y:S01]  /*2b50*/  IMAD.IADD R24, R24, 0x1, R25 ;  /* 0x0000000118187824 */ /* 0x000fe200078e0219 */
[----:B------:R-:W-:Y:S01]  /*2b60*/  ISETP.GE.U32.AND P1, PT, R22, 0x7fffffa9, PT ;  /* 0x7fffffa91600780c */ /* 0x000fe20003f26070 */
[----:B------:R-:W-:Y:S01]  /*2b70*/  VIADD R22, R73, 0xffffffca ;  /* 0xffffffca49167836 */ /* 0x000fe20000000000 */
[----:B------:R-:W-:Y:S01]  /*2b80*/  ISETP.GE.U32.AND P4, PT, R21, 0x7fffffaa, PT ;  /* 0x7fffffaa1500780c */ /* 0x000fe20003f86070 */
[C---:B------:R-:W-:Y:S01]  /*2b90*/  VIADD R21, R73.reuse, 0xffffffcb ;  /* 0xffffffcb49157836 */ /* 0x040fe20000000000 */
[----:B------:R-:W-:Y:S01]  /*2ba0*/  SEL R28, RZ, 0x1, P1 ;  /* 0x00000001ff1c7807 */ /* 0x000fe20000800000 */
[C---:B------:R-:W-:Y:S01]  /*2bb0*/  VIADD R46, R73.reuse, 0xffffffd0 ;  /* 0xffffffd0492e7836 */ /* 0x040fe20000000000 */
[----:B------:R-:W-:Y:S01]  /*2bc0*/  ISETP.GE.U32.AND P6, PT, R22, 0x7fffffab, PT ;  /* 0x7fffffab1600780c */ /* 0x000fe20003fc6070 */
[C---:B------:R-:W-:Y:S01]  /*2bd0*/  VIADD R49, R73.reuse, 0xffffffc0 ;  /* 0xffffffc049317836 */ /* 0x040fe20000000000 */
[----:B------:R-:W-:Y:S01]  /*2be0*/  SEL R22, RZ, 0x7fff8, P5 ;  /* 0x0007fff8ff167807 */ /* 0x000fe20002800000 */
[----:B------:R-:W-:Y:S01]  /*2bf0*/  VIADD R50, R73, 0xffffffd2 ;  /* 0xffffffd249327836 */ /* 0x000fe20000000000 */
[----:B------:R-:W-:Y:S01]  /*2c00*/  ISETP.GE.U32.AND P5, PT, R21, 0x7fffffac, PT ;  /* 0x7fffffac1500780c */ /* 0x000fe20003fa6070 */
[C---:B------:R-:W-:Y:S01]  /*2c10*/  VIADD R21, R73.reuse, 0xffffffc5 ;  /* 0xffffffc549157836 */ /* 0x040fe20000000000 */
[----:B------:R-:W-:Y:S01]  /*2c20*/  ISETP.GE.U32.AND P1, PT, R26, 0x7fffffa5, PT ;  /* 0x7fffffa51a00780c */ /* 0x000fe20003f26070 */
[----:B------:R-:W-:Y:S01]  /*2c30*/  VIADD R26, R73, 0xffffffc6 ;  /* 0xffffffc6491a7836 */ /* 0x000fe20000000000 */
[----:B------:R-:W-:Y:S01]  /*2c40*/  SEL R29, RZ, 0x1fffe, P4 ;  /* 0x0001fffeff1d7807 */ /* 0x000fe20002000000 */
[C---:B------:R-:W-:Y:S01]  /*2c50*/  IMAD R53, R76.reuse, 0x16, RZ ;  /* 0x000000164c357824 */ /* 0x040fe200078e02ff */
[----:B------:R-:W-:Y:S01]  /*2c60*/  ISETP.GE.U32.AND P4, PT, R21, 0x7fffffa6, PT ;  /* 0x7fffffa61500780c */ /* 0x000fe20003f86070 */
[----:B------:R-:W-:Y:S01]  /*2c70*/  IMAD R52, R76, 0x17, RZ ;  /* 0x000000174c347824 */ /* 0x000fe200078e02ff */
[----:B------:R-:W-:Y:S01]  /*2c80*/  SEL R21, RZ, 0x4, P6 ;  /* 0x00000004ff157807 */ /* 0x000fe20003000000 */
[C---:B------:R-:W-:Y:S01]  /*2c90*/  IMAD.WIDE R172, R53.reuse, 0x4, R240 ;  /* 0x0000000435ac7825 */ /* 0x040fe200078e02f0 */
[----:B------:R-:W-:Y:S01]  /*2ca0*/  ISETP.GE.U32.AND P6, PT, R26, 0x7fffffa7, PT ;  /* 0x7fffffa71a00780c */ /* 0x000fe20003fc6070 */
[----:B------:R-:W-:Y:S01]  /*2cb0*/  STL [R1+0xc0], R53 ;  /* 0x0000c03501007387 */ /* 0x000fe20000100800 */
[----:B------:R-:W-:Y:S01]  /*2cc0*/  SEL R26, RZ, 0x7fff8, P5 ;  /* 0x0007fff8ff1a7807 */ /* 0x000fe20002800000 */
[----:B------:R-:W-:Y:S01]  /*2cd0*/  IMAD.WIDE R174, R53, 0x4, R238 ;  /* 0x0000000435ae7825 */ /* 0x000fe200078e02ee */
[----:B------:R-:W-:Y:S01]  /*2ce0*/  ISETP.GE.U32.AND P5, PT, R31, 0x7fffffa8, PT ;  /* 0x7fffffa81f00780c */ /* 0x000fe20003fa6070 */
[----:B------:R-:W-:Y:S01]  /*2cf0*/  STL [R1+0xbc], R52 ;  /* 0x0000bc3401007387 */ /* 0x000fe20000100800 */
[----:B------:R-:W-:Y:S01]  /*2d00*/  SEL R32, RZ, 0x1, P1 ;  /* 0x00000001ff207807 */ /* 0x000fe20000800000 */
[----:B------:R-:W-:Y:S01]  /*2d10*/  VIADD R31, R73, 0xffffffc3 ;  /* 0xffffffc3491f7836 */ /* 0x000fe20000000000 */
[----:B------:R-:W-:Y:S01]  /*2d20*/  ISETP.GE.U32.AND P1, PT, R30, 0x7fffffa2, PT ;  /* 0x7fffffa21e00780c */ /* 0x000fe20003f26070 */
[----:B------:R-:W-:Y:S01]  /*2d30*/  IMAD.WIDE R176, R52, 0x4, R240 ;  /* 0x0000000434b07825 */ /* 0x000fe200078e02f0 */
[----:B------:R-:W-:-:S02]  /*2d40*/  SEL R33, RZ, 0x1fffe, P4 ;  /* 0x0001fffeff217807 */ /* 0x000fc40002000000 */
[----:B------:R-:W-:Y:S01]  /*2d50*/  SEL R30, RZ, 0x4, P6 ;  /* 0x00000004ff1e7807 */ /* 0x000fe20003000000 */
[----:B------:R-:W-:Y:S01]  /*2d60*/  IMAD.IADD R28, R28, 0x1, R29 ;  /* 0x000000011c1c7824 */ /* 0x000fe200078e021d */
[----:B------:R-:W-:Y:S01]  /*2d70*/  ISETP.GE.U32.AND P4, PT, R34, 0x7fffffa3, PT ;  /* 0x7fffffa32200780c */ /* 0x000fe20003f86070 */
[----:B------:R-:W-:Y:S01]  /*2d80*/  VIADD R34, R73, 0xffffffdd ;  /* 0xffffffdd49227836 */ /* 0x000fe20000000000 */
[----:B------:R-:W-:Y:S01]  /*2d90*/  ISETP.GE.U32.AND P6, PT, R31, 0x7fffffa4, PT ;  /* 0x7fffffa41f00780c */ /* 0x000fe20003fc6070 */
[----:B------:R-:W-:Y:S01]  /*2da0*/  IMAD.WIDE R178, R52, 0x4, R238 ;  /* 0x0000000434b27825 */ /* 0x000fe200078e02ee */
[----:B------:R-:W-:Y:S02]  /*2db0*/  SEL R31, RZ, 0x7fff8, P5 ;  /* 0x0007fff8ff1f7807 */ /* 0x000fe40002800000 */
[----:B------:R-:W-:Y:S01]  /*2dc0*/  ISETP.GE.U32.AND P5, PT, R35, 0x7fffffbd, PT ;  /* 0x7fffffbd2300780c */ /* 0x000fe20003fa6070 */
[----:B------:R-:W-:Y:S01]  /*2dd0*/  VIADD R35, R73, 0xffffffde ;  /* 0xffffffde49237836 */ /* 0x000fe20000000000 */
[----:B------:R-:W-:Y:S01]  /*2de0*/  SEL R37, RZ, 0x1fffe, P1 ;  /* 0x0001fffeff257807 */ /* 0x000fe20000800000 */
[----:B------:R-:W-:Y:S01]  /*2df0*/  IMAD.IADD R32, R32, 0x1, R33 ;  /* 0x0000000120207824 */ /* 0x000fe200078e0221 */
[----:B------:R-:W-:Y:S01]  /*2e00*/  ISETP.GE.U32.AND P1, PT, R34, 0x7fffffbe, PT ;  /* 0x7fffffbe2200780c */ /* 0x000fe20003f26070 */
[----:B------:R-:W-:Y:S01]  /*2e10*/  IMAD R218, R51, R77, RZ ;  /* 0x0000004d33da7224 */ /* 0x000fe200078e02ff */
[----:B------:R-:W-:Y:S01]  /*2e20*/  SEL R34, RZ, 0x4, P4 ;  /* 0x00000004ff227807 */ /* 0x000fe20002000000 */
[----:B------:R-:W-:Y:S01]  /*2e30*/  IMAD R19, R19, UR4, RZ ;  /* 0x0000000413137c24 */ /* 0x000fe2000f8e02ff */
[----:B------:R-:W-:Y:S01]  /*2e40*/  ISETP.GE.U32.AND P4, PT, R35, 0x7fffffbf, PT ;  /* 0x7fffffbf2300780c */ /* 0x000fe20003f86070 */
[----:B------:R-:W-:Y:S01]  /*2e50*/  IMAD R16, R16, UR4, RZ ;  /* 0x0000000410107c24 */ /* 0x000fe2000f8e02ff */
[----:B------:R-:W-:Y:S01]  /*2e60*/  SEL R35, RZ, 0x7fff8, P6 ;  /* 0x0007fff8ff237807 */ /* 0x000fe20003000000 */
[----:B------:R-:W-:Y:S01]  /*2e70*/  IMAD R12, R12, UR4, RZ ;  /* 0x000000040c0c7c24 */ /* 0x000fe2000f8e02ff */
[----:B------:R-:W-:Y:S01]  /*2e80*/  ISETP.GE.U32.AND P6, PT, R36, 0x7fffffc0, PT ;  /* 0x7fffffc02400780c */ /* 0x000fe20003fc6070 */
[----:B------:R-:W-:Y:S01]  /*2e90*/  VIADD R36, R73, 0xffffffd9 ;  /* 0xffffffd949247836 */ /* 0x000fe20000000000 */
[----:B------:R-:W-:Y:S01]  /*2ea0*/  SEL R41, RZ, 0x1fffe, P1 ;  /* 0x0001fffeff297807 */ /* 0x000fe20000800000 */
[----:B------:R-:W-:Y:S01]  /*2eb0*/  IMAD R10, R10, UR4, RZ ;  /* 0x000000040a0a7c24 */ /* 0x000fe2000f8e02ff */
[----:B------:R-:W-:Y:S01]  /*2ec0*/  SEL R40, RZ, 0x1, P5 ;  /* 0x00000001ff287807 */ /* 0x000fe20002800000 */
[----:B------:R-:W-:Y:S01]  /*2ed0*/  IMAD R11, R11, UR4, RZ ;  /* 0x000000040b0b7c24 */ /* 0x000fe2000f8e02ff */
[----:B------:R-:W-:Y:S01]  /*2ee0*/  ISETP.GE.U32.AND P1, PT, R36, 0x7fffffba, PT ;  /* 0x7fffffba2400780c */ /* 0x000fe20003f26070 */
[----:B------:R-:W-:Y:S01]  /*2ef0*/  VIADD R36, R73, 0xffffffdb ;  /* 0xffffffdb49247836 */ /* 0x000fe20000000000 */
[----:B------:R-:W-:Y:S01]  /*2f00*/  ISETP.GE.U32.AND P5, PT, R38, 0x7fffffb9, PT ;  /* 0x7fffffb92600780c */ /* 0x000fe20003fa6070 */
[----:B------:R-:W-:Y:S01]  /*2f10*/  IMAD.IADD R40, R40, 0x1, R41 ;  /* 0x0000000128287824 */ /* 0x000fe200078e0229 */
        /* <DEDUP_REMOVED lines=9> */
[----:B------:R-:W-:Y:S01]  /*2fb0*/  IMAD.SHL.U32 R217, R76, 0x20, RZ ;  /* 0x000000204cd97824 */ /* 0x000fe200078e00ff */
[----:B------:R-:W-:Y:S01]  /*2fc0*/  SEL R44, RZ, 0x1, P5 ;  /* 0x00000001ff2c7807 */ /* 0x000fe20002800000 */
[----:B------:R-:W-:Y:S01]  /*2fd0*/  IMAD.SHL.U32 R77, R77, 0x20, RZ ;  /* 0x000000204d4d7824 */ /* 0x000fe200078e00ff */
[----:B------:R-:W-:Y:S01]  /*2fe0*/  ISETP.GE.U32.AND P1, PT, R36, 0x7fffffb6, PT ;  /* 0x7fffffb62400780c */ /* 0x000fe20003f26070 */
[----:B------:R-:W-:Y:S01]  /*2ff0*/  VIADD R36, R73, 0xffffffd7 ;  /* 0xffffffd749247836 */ /* 0x000fe20000000000 */
[----:B------:R-:W-:Y:S01]  /*3000*/  ISETP.GE.U32.AND P5, PT, R42, 0x7fffffb5, PT ;  /* 0x7fffffb52a00780c */ /* 0x000fe20003fa6070 */
[----:B------:R-:W-:Y:S01]  /*3010*/  IMAD.IADD R44, R44, 0x1, R45 ;  /* 0x000000012c2c7824 */ /* 0x000fe200078e022d */
[----:B------:R-:W-:Y:S01]  /*3020*/  SEL R42, RZ, 0x4, P4 ;  /* 0x00000004ff2a7807 */ /* 0x000fe20002000000 */
[----:B------:R-:W-:Y:S01]  /*3030*/  IMAD.WIDE R236, R217, 0x4, R236 ;  /* 0x00000004d9ec7825 */ /* 0x000fe200078e02ec */
[----:B------:R-:W-:-:S02]  /*3040*/  ISETP.GE.U32.AND P4, PT, R43, 0x7fffffb7, PT ;  /* 0x7fffffb72b00780c */ /* 0x000fc40003f86070 */
[----:B------:R-:W-:Y:S01]  /*3050*/  SEL R43, RZ, 0x7fff8, P6 ;  /* 0x0007fff8ff2b7807 */ /* 0x000fe20003000000 */
[C---:B---3--:R-:W-:Y:S01]  /*3060*/  IMAD.WIDE R234, R217.reuse, 0x4, R234 ;  /* 0x00000004d9ea7825 */ /* 0x048fe200078e02ea */
[----:B------:R-:W-:Y:S02]  /*3070*/  SEL R47, RZ, 0x1, P5 ;  /* 0x00000001ff2f7807 */ /* 0x000fe40002800000 */
[----:B------:R-:W-:Y:S01]  /*3080*/  SEL R48, RZ, 0x1fffe, P1 ;  /* 0x0001fffeff307807 */ /* 0x000fe20000800000 */
[----:B----4-:R-:W-:Y:S01]  /*3090*/  IMAD.WIDE R232, R217, 0x4, R232 ;  /* 0x00000004d9e87825 */ /* 0x010fe200078e02e8 */
[----:B------:R-:W-:Y:S02]  /*30a0*/  ISETP.GE.U32.AND P6, PT, R36, 0x7fffffb8, PT ;  /* 0x7fffffb82400780c */ /* 0x000fe40003fc6070 */
[----:B------:R-:W-:Y:S01]  /*30b0*/  LOP3.LUT R24, R24, 0x3, RZ, 0xc0, !PT ;  /* 0x0000000318187812 */ /* 0x000fe200078ec0ff */
[----:B------:R-:W-:Y:S01]  /*30c0*/  VIADD R36, R73, 0xffffffd1 ;  /* 0xffffffd149247836 */ /* 0x000fe20000000000 */
[----:B------:R-:W-:Y:S01]  /*30d0*/  ISETP.GE.U32.AND P5, PT, R46, 0x7fffffb1, PT ;  /* 0x7fffffb12e00780c */ /* 0x000fe20003fa6070 */
[----:B------:R-:W-:Y:S01]  /*30e0*/  IMAD.IADD R47, R47, 0x1, R48 ;  /* 0x000000012f2f7824 */ /* 0x000fe200078e0230 */
[----:B------:R-:W-:Y:S01]  /*30f0*/  IADD3 R22, PT, PT, R24, R22, R23 ;  /* 0x0000001618167210 */ /* 0x000fe20007ffe017 */
[----:B-----5:R-:W-:Y:S01]  /*3100*/  IMAD.WIDE R230, R217, 0x4, R230 ;  /* 0x00000004d9e67825 */ /* 0x020fe200078e02e6 */
[----:B------:R-:W-:-:S02]  /*3110*/  ISETP.GE.U32.AND P1, PT, R36, 0x7fffffb2, PT ;  /* 0x7fffffb22400780c */ /* 0x000fc40003f26070 */
[----:B------:R-:W-:Y:S01]  /*3120*/  SHF.R.U32.HI R24, RZ, 0x9, R20 ;  /* 0x00000009ff187819 */ /* 0x000fe20000011614 */
[----:B------:R-:W-:Y:S01]  /*3130*/  VIADD R36, R73, 0xffffffd3 ;  /* 0xffffffd349247836 */ /* 0x000fe20000000000 */
[----:B------:R-:W-:Y:S01]  /*3140*/  SEL R46, RZ, 0x4, P4 ;  /* 0x00000004ff2e7807 */ /* 0x000fe20002000000 */
[----:B------:R-:W-:Y:S01]  /*3150*/  IMAD.WIDE R228, R217, 0x4, R228 ;  /* 0x00000004d9e47825 */ /* 0x000fe200078e02e4 */
[----:B------:R-:W-:Y:S02]  /*3160*/  ISETP.GE.U32.AND P4, PT, R49, 0x7fffffa1, PT ;  /* 0x7fffffa13100780c */ /* 0x000fe40003f86070 */
[----:B------:R-:W-:Y:S01]  /*3170*/  SEL R49, RZ, 0x1, P5 ;  /* 0x00000001ff317807 */ /* 0x000fe20002800000 */
[----:B------:R-:W-:Y:S01]  /*3180*/  IMAD.WIDE R226, R217, 0x4, R226 ;  /* 0x00000004d9e27825 */ /* 0x000fe200078e02e2 */
[----:B------:R-:W-:Y:S02]  /*3190*/  SEL R23, RZ, 0x7fff8, P6 ;  /* 0x0007fff8ff177807 */ /* 0x000fe40003000000 */
[----:B------:R-:W-:Y:S01]  /*31a0*/  LOP3.LUT R47, R47, 0x3, RZ, 0xc0, !PT ;  /* 0x000000032f2f7812 */ /* 0x000fe200078ec0ff */
[----:B------:R-:W-:Y:S01]  /*31b0*/  IMAD.WIDE R224, R217, 0x4, R224 ;  /* 0x00000004d9e07825 */ /* 0x000fe200078e02e0 */
[----:B------:R-:W-:-:S02]  /*31c0*/  ISETP.GE.U32.AND P5, PT, R50, 0x7fffffb3, PT ;  /* 0x7fffffb33200780c */ /* 0x000fc40003fa6070 */
[----:B------:R-:W-:Y:S01]  /*31d0*/  LOP3.LUT P6, RZ, R24, 0x1, RZ, 0xc0, !PT ;  /* 0x0000000118ff7812 */ /* 0x000fe200078cc0ff */
[C---:B------:R-:W-:Y:S01]  /*31e0*/  IMAD.WIDE R222, R217.reuse, 0x4, R222 ;  /* 0x00000004d9de7825 */ /* 0x040fe200078e02de */
[----:B------:R-:W-:Y:S02]  /*31f0*/  SEL R50, RZ, 0x1fffe, P1 ;  /* 0x0001fffeff327807 */ /* 0x000fe40000800000 */
[----:B------:R-:W-:Y:S01]  /*3200*/  SHF.R.U32.HI R24, RZ, 0x8, R20 ;  /* 0x00000008ff187819 */ /* 0x000fe20000011614 */
[----:B------:R-:W-:Y:S01]  /*3210*/  IMAD.WIDE R220, R217, 0x4, R220 ;  /* 0x00000004d9dc7825 */ /* 0x000fe200078e02dc */
[----:B------:R-:W-:Y:S02]  /*3220*/  ISETP.GE.U32.AND P1, PT, R36, 0x7fffffb4, PT ;  /* 0x7fffffb42400780c */ /* 0x000fe40003f26070 */
[----:B------:R-:W-:Y:S01]  /*3230*/  IADD3 R46, PT, PT, R47, R23, R46 ;  /* 0x000000172f2e7210 */ /* 0x000fe20007ffe02e */
[----:B------:R-:W-:Y:S01]  /*3240*/  IMAD.IADD R49, R49, 0x1, R50 ;  /* 0x0000000131317824 */ /* 0x000fe200078e0232 */
[----:B------:R-:W-:Y:S01]  /*3250*/  SHF.R.U32.HI R25, RZ, 0x7, R20 ;  /* 0x00000007ff197819 */ /* 0x000fe20000011614 */
[C---:B------:R-:W-:Y:S01]  /*3260*/  IMAD.WIDE R212, R217.reuse, 0x4, R212 ;  /* 0x00000004d9d47825 */ /* 0x040fe200078e02d4 */
[----:B------:R-:W-:Y:S01]  /*3270*/  SEL R23, RZ, 0x4, P5 ;  /* 0x00000004ff177807 */ /* 0x000fe20002800000 */
[----:B------:R3:W-:Y:S01]  /*3280*/  LDGSTS.E [R252+0x5800], desc[UR18][R172.64], P6 ;  /* 0x05800000acfc7fae */ /* 0x0007e2000b1a1012 */
[----:B------:R-:W-:Y:S01]  /*3290*/  LOP3.LUT P5, RZ, R24, 0x1, RZ, 0xc0, !PT ;  /* 0x0000000118ff7812 */ /* 0x000fe200078ac0ff */
[C---:B------:R-:W-:Y:S01]  /*32a0*/  IMAD.WIDE R74, R217.reuse, 0x4, R74 ;  /* 0x00000004d94a7825 */ /* 0x040fe200078e024a */
[----:B------:R-:W-:Y:S01]  /*32b0*/  SEL R24, RZ, 0x7fff8, P1 ;  /* 0x0007fff8ff187807 */ /* 0x000fe20000800000 */
[----:B------:R4:W-:Y:S01]  /*32c0*/  LDGSTS.E [R252+0x5a00], desc[UR18][R174.64], P6 ;  /* 0x05a00000aefc7fae */ /* 0x0009e2000b1a1012 */
[----:B------:R-:W-:Y:S01]  /*32d0*/  SEL R36, RZ, 0x1, P4 ;  /* 0x00000001ff247807 */ /* 0x000fe20002000000 */
[----:B------:R-:W-:Y:S01]  /*32e0*/  IMAD.WIDE R78, R217, 0x4, R78 ;  /* 0x00000004d94e7825 */ /* 0x000fe200078e024e */
[----:B------:R-:W-:-:S02]  /*32f0*/  LOP3.LUT P1, RZ, R25, 0x1, RZ, 0xc0, !PT ;  /* 0x0000000119ff7812 */ /* 0x000fc4000782c0ff */
[----:B------:R-:W-:Y:S01]  /*3300*/  LOP3.LUT R49, R49, 0x3, RZ, 0xc0, !PT ;  /* 0x0000000331317812 */ /* 0x000fe200078ec0ff */
[----:B------:R-:W-:Y:S01]  /*3310*/  IMAD R25, R76, 0x18, RZ ;  /* 0x000000184c197824 */ /* 0x000fe200078e02ff */
[----:B------:R-:W-:Y:S01]  /*3320*/  LOP3.LUT R28, R28, 0x3, RZ, 0xc0, !PT ;  /* 0x000000031c1c7812 */ /* 0x000fe200078ec0ff */
[----:B------:R-:W-:Y:S01]  /*3330*/  IMAD.IADD R36, R36, 0x1, R37 ;  /* 0x0000000124247824 */ /* 0x000fe200078e0225 */
[----:B------:R-:W-:Y:S01]  /*3340*/  IADD3 R24, PT, PT, R49, R24, R23 ;  /* 0x0000001831187210 */ /* 0x000fe20007ffe017 */
[C---:B------:R-:W-:Y:S01]  /*3350*/  IMAD.WIDE R180, R25.reuse, 0x4, R240 ;  /* 0x0000000419b47825 */ /* 0x040fe200078e02f0 */
[----:B------:R-:W-:Y:S01]  /*3360*/  SHF.R.U32.HI R23, RZ, 0x6, R20 ;  /* 0x00000006ff177819 */ /* 0x000fe20000011614 */
[----:B------:R5:W-:Y:S01]  /*3370*/  STL [R1+0xb8], R25 ;  /* 0x0000b81901007387 */ /* 0x000be20000100800 */
[----:B------:R-:W-:Y:S01]  /*3380*/  LOP3.LUT R36, R36, 0x3, RZ, 0xc0, !PT ;  /* 0x0000000324247812 */ /* 0x000fe200078ec0ff */
[----:B------:R-:W-:Y:S01]  /*3390*/  IMAD.WIDE R182, R25, 0x4, R238 ;  /* 0x0000000419b67825 */ /* 0x000fe200078e02ee */
[----:B------:R-:W-:Y:S01]  /*33a0*/  LOP3.LUT R32, R32, 0x3, RZ, 0xc0, !PT ;  /* 0x0000000320207812 */ /* 0x000fe200078ec0ff */
[----:B------:R1:W-:Y:S01]  /*33b0*/  LDGSTS.E [R252+0x5c00], desc[UR18][R176.64], P5 ;  /* 0x05c00000b0fc7fae */ /* 0x0003e2000a9a1012 */
[----:B------:R-:W-:Y:S01]  /*33c0*/  IADD3 R34, PT, PT, R36, R35, R34 ;  /* 0x0000002324227210 */ /* 0x000fe20007ffe022 */
[----:B------:R-:W-:Y:S01]  /*33d0*/  IMAD R36, R17, UR4, RZ ;  /* 0x0000000411247c24 */ /* 0x000fe2000f8e02ff */
[----:B------:R-:W-:Y:S01]  /*33e0*/  IADD3 R21, PT, PT, R28, R26, R21 ;  /* 0x0000001a1c157210 */ /* 0x000fe20007ffe015 */
[----:B------:R1:W-:Y:S01]  /*33f0*/  LDGSTS.E [R252+0x5e00], desc[UR18][R178.64], P5 ;  /* 0x05e00000b2fc7fae */ /* 0x0003e2000a9a1012 */
[----:B------:R-:W-:Y:S01]  /*3400*/  LOP3.LUT P5, RZ, R23, 0x1, RZ, 0xc0, !PT ;  /* 0x0000000117ff7812 */ /* 0x000fe200078ac0ff */
[----:B------:R-:W-:Y:S01]  /*3410*/  IMAD R26, R76, 0x19, RZ ;  /* 0x000000194c1a7824 */ /* 0x000fe200078e02ff */
[----:B-----5:R-:W-:Y:S01]  /*3420*/  SHF.R.U32.HI R25, RZ, 0x5, R20 ;  /* 0x00000005ff197819 */ /* 0x020fe20000011614 */
[----:B------:R5:W-:Y:S01]  /*3430*/  LDGSTS.E [R252+0x6000], desc[UR18][R180.64], P1 ;  /* 0x06000000b4fc7fae */ /* 0x000be200089a1012 */
[----:B------:R-:W-:Y:S01]  /*3440*/  IADD3 R30, PT, PT, R32, R31, R30 ;  /* 0x0000001f201e7210 */ /* 0x000fe20007ffe01e */
[----:B------:R-:W-:Y:S01]  /*3450*/  IMAD.WIDE R184, R26, 0x4, R240 ;  /* 0x000000041ab87825 */ /* 0x000fe200078e02f0 */
[----:B------:R-:W-:Y:S01]  /*3460*/  LOP3.LUT R23, R34, 0xf, RZ, 0xc0, !PT ;  /* 0x0000000f22177812 */ /* 0x000fe200078ec0ff */
[----:B------:R1:W-:Y:S01]  /*3470*/  LDGSTS.E [R252+0x6200], desc[UR18][R182.64], P1 ;  /* 0x06200000b6fc7fae */ /* 0x0003e200089a1012 */
[----:B------:R-:W-:Y:S01]  /*3480*/  LOP3.LUT P1, RZ, R25, 0x1, RZ, 0xc0, !PT ;  /* 0x0000000119ff7812 */ /* 0x000fe2000782c0ff */
[----:B------:R-:W-:Y:S01]  /*3490*/  IMAD R25, R76, 0x1a, RZ ;  /* 0x0000001a4c197824 */ /* 0x000fe200078e02ff */
[----:B------:R-:W-:Y:S01]  /*34a0*/  ISETP.GE.AND P6, PT, R51, R73, PT ;  /* 0x000000493300720c */ /* 0x000fe20003fc6270 */
[----:B------:R-:W-:Y:S01]  /*34b0*/  IMAD.WIDE R186, R26, 0x4, R238 ;  /* 0x000000041aba7825 */ /* 0x000fe200078e02ee */
[----:B------:R1:W-:Y:S01]  /*34c0*/  STL [R1+0xb4], R26 ;  /* 0x0000b41a01007387 */ /* 0x0003e20000100800 */
[----:B------:R-:W-:-:S02]  /*34d0*/  LOP3.LUT R44, R44, 0x3, RZ, 0xc0, !PT ;  /* 0x000000032c2c7812 */ /* 0x000fc400078ec0ff */
[----:B------:R-:W-:Y:S01]  /*34e0*/  IMAD R30, R30, 0x10, R23 ;  /* 0x000000101e1e7824 */ /* 0x000fe200078e0217 */
[----:B------:R-:W-:Y:S01]  /*34f0*/  SHF.R.U32.HI R23, RZ, 0x4, R20 ;  /* 0x00000004ff177819 */ /* 0x000fe20000011614 */
[C---:B------:R-:W-:Y:S01]  /*3500*/  IMAD.WIDE R188, R25.reuse, 0x4, R240 ;  /* 0x0000000419bc7825 */ /* 0x040fe200078e02f0 */
[----:B------:R2:W-:Y:S01]  /*3510*/  STL [R1+0xb0], R25 ;  /* 0x0000b01901007387 */ /* 0x0005e20000100800 */
[----:B------:R-:W-:Y:S02]  /*3520*/  IADD3 R42, PT, PT, R44, R43, R42 ;  /* 0x0000002b2c2a7210 */ /* 0x000fe40007ffe02a */
[----:B------:R-:W-:Y:S01]  /*3530*/  IMAD.WIDE R190, R25, 0x4, R238 ;  /* 0x0000000419be7825 */ /* 0x000fe200078e02ee */
[----:B------:R3:W-:Y:S01]  /*3540*/  LDGSTS.E [R252+0x6400], desc[UR18][R184.64], P5 ;  /* 0x06400000b8fc7fae */ /* 0x0007e2000a9a1012 */
[----:B------:R-:W-:Y:S02]  /*3550*/  LOP3.LUT R40, R40, 0x3, RZ, 0xc0, !PT ;  /* 0x0000000328287812 */ /* 0x000fe400078ec0ff */
[----:B-1----:R-:W-:Y:S01]  /*3560*/  IMAD R26, R76, 0x1b, RZ ;  /* 0x0000001b4c1a7824 */ /* 0x002fe200078e02ff */
[----:B------:R1:W-:Y:S01]  /*3570*/  LDGSTS.E [R252+0x6600], desc[UR18][R186.64], P5 ;  /* 0x06600000bafc7fae */ /* 0x0003e2000a9a1012 */
[----:B------:R-:W-:Y:S01]  /*3580*/  LOP3.LUT P5, RZ, R23, 0x1, RZ, 0xc0, !PT ;  /* 0x0000000117ff7812 */ /* 0x000fe200078ac0ff */
[----:B------:R-:W-:Y:S01]  /*3590*/  IMAD.SHL.U32 R21, R21, 0x100, RZ ;  /* 0x0000010015157824 */ /* 0x000fe200078e00ff */
[----:B--2---:R-:W-:Y:S01]  /*35a0*/  SHF.R.U32.HI R25, RZ, 0x3, R20 ;  /* 0x00000003ff197819 */ /* 0x004fe20000011614 */
[----:B------:R2:W-:Y:S01]  /*35b0*/  LDGSTS.E [R252+0x6800], desc[UR18][R188.64], P1 ;  /* 0x06800000bcfc7fae */ /* 0x0005e200089a1012 */
[----:B------:R-:W-:Y:S01]  /*35c0*/  LOP3.LUT R23, R24, 0xf, RZ, 0xc0, !PT ;  /* 0x0000000f18177812 */ /* 0x000fe200078ec0ff */
[----:B------:R-:W-:Y:S01]  /*35d0*/  IMAD R24, R76, 0x1c, RZ ;  /* 0x0000001c4c187824 */ /* 0x000fe200078e02ff */
[----:B------:R-:W-:Y:S01]  /*35e0*/  IADD3 R38, PT, PT, R40, R39, R38 ;  /* 0x0000002728267210 */ /* 0x000fe20007ffe026 */
[----:B------:R1:W-:Y:S01]  /*35f0*/  LDGSTS.E [R252+0x6a00], desc[UR18][R190.64], P1 ;  /* 0x06a00000befc7fae */ /* 0x0003e200089a1012 */
[----:B------:R-:W-:Y:S01]  /*3600*/  LOP3.LUT P1, RZ, R25, 0x1, RZ, 0xc0, !PT ;  /* 0x0000000119ff7812 */ /* 0x000fe2000782c0ff */
[----:B------:R-:W-:Y:S01]  /*3610*/  IMAD.WIDE R192, R26, 0x4, R240 ;  /* 0x000000041ac07825 */ /* 0x000fe200078e02f0 */
[----:B------:R-:W-:Y:S01]  /*3620*/  SHF.L.U32 R25, R42, 0x8, RZ ;  /* 0x000000082a197819 */ /* 0x000fe200000006ff */
[----:B------:R1:W-:Y:S01]  /*3630*/  STL [R1+0xac], R26 ;  /* 0x0000ac1a01007387 */ /* 0x0003e20000100800 */
[----:B------:R-:W-:Y:S01]  /*3640*/  LOP3.LUT R28, R27, 0x60, RZ, 0xc0, !PT ;  /* 0x000000601b1c7812 */ /* 0x000fe200078ec0ff */
[----:B------:R-:W-:Y:S01]  /*3650*/  IMAD.WIDE R194, R26, 0x4, R238 ;  /* 0x000000041ac27825 */ /* 0x000fe200078e02ee */
[----:B------:R-:W-:Y:S01]  /*3660*/  LOP3.LUT R25, R25, 0xf00, RZ, 0xe2, !PT ;  /* 0x00000f0019197812 */ /* 0x000fe200078ee2ff */
[----:B------:R2:W-:Y:S01]  /*3670*/  LDGSTS.E [R252+0x6c00], desc[UR18][R192.64], P5 ;  /* 0x06c00000c0fc7fae */ /* 0x0005e2000a9a1012 */
[----:B------:R-:W-:Y:S01]  /*3680*/  SHF.R.U32.HI R69, RZ, 0x1, R28 ;  /* 0x00000001ff457819 */ /* 0x000fe2000001161c */
[----:B------:R-:W-:-:S02]  /*3690*/  IMAD.WIDE R196, R24, 0x4, R240 ;  /* 0x0000000418c47825 */ /* 0x000fc400078e02f0 */
[----:B------:R2:W-:Y:S01]  /*36a0*/  LDGSTS.E [R252+0x6e00], desc[UR18][R194.64], P5 ;  /* 0x06e00000c2fc7fae */ /* 0x0005e2000a9a1012 */
[----:B------:R-:W-:Y:S01]  /*36b0*/  LOP3.LUT R69, R70, R69, RZ, 0x3c, !PT ;  /* 0x0000004546457212 */ /* 0x000fe200078e3cff */
[----:B------:R-:W-:Y:S02]  /*36c0*/  IMAD.WIDE R204, R24, 0x4, R238 ;  /* 0x0000000418cc7825 */ /* 0x000fe400078e02ee */
[----:B------:R2:W-:Y:S02]  /*36d0*/  LDGSTS.E [R252+0x7000], desc[UR18][R196.64], P1 ;  /* 0x07000000c4fc7fae */ /* 0x0005e400089a1012 */
[----:B-1----:R-:W-:Y:S02]  /*36e0*/  VIADD R26, R73, 0x1f ;  /* 0x0000001f491a7836 */ /* 0x002fe40000000000 */
[----:B------:R-:W-:Y:S01]  /*36f0*/  IMAD R46, R46, 0x10, R23 ;  /* 0x000000102e2e7824 */ /* 0x000fe200078e0217 */
[--C-:B------:R-:W-:Y:S01]  /*3700*/  SHF.R.U32.HI R23, RZ, 0x2, R20.reuse ;  /* 0x00000002ff177819 */ /* 0x100fe20000011614 */
[----:B------:R1:W-:Y:S01]  /*3710*/  LDGSTS.E [R252+0x7200], desc[UR18][R204.64], P1 ;  /* 0x07200000ccfc7fae */ /* 0x0003e200089a1012 */
[----:B------:R-:W-:Y:S01]  /*3720*/  ISETP.GT.AND P1, PT, R26, 0x1f, PT ;  /* 0x0000001f1a00780c */ /* 0x000fe20003f24270 */
[----:B------:R-:W-:Y:S01]  /*3730*/  IMAD R25, R38, 0x1000, R25 ;  /* 0x0000100026197824 */ /* 0x000fe200078e0219 */
[----:B------:R-:W-:Y:S01]  /*3740*/  LOP3.LUT P5, RZ, R23, 0x1, RZ, 0xc0, !PT ;  /* 0x0000000117ff7812 */ /* 0x000fe200078ac0ff */
[----:B------:R1:W-:Y:S01]  /*3750*/  STL [R1+0xa8], R24 ;  /* 0x0000a81801007387 */ /* 0x0003e20000100800 */
[----:B------:R-:W-:Y:S01]  /*3760*/  LOP3.LUT R23, R21, 0xf00, RZ, 0xe2, !PT ;  /* 0x00000f0015177812 */ /* 0x000fe200078ee2ff */
[----:B------:R-:W-:Y:S01]  /*3770*/  IMAD R31, R18, UR4, RZ ;  /* 0x00000004121f7c24 */ /* 0x000fe2000f8e02ff */
[----:B------:R-:W-:Y:S01]  /*3780*/  SEL R21, RZ, 0x4, !P1 ;  /* 0x00000004ff157807 */ /* 0x000fe20004800000 */
[----:B------:R-:W-:Y:S01]  /*3790*/  IMAD R32, R15, UR4, RZ ;  /* 0x000000040f207c24 */ /* 0x000fe2000f8e02ff */
[----:B------:R-:W-:Y:S01]  /*37a0*/  SHF.R.U32.HI R20, RZ, 0x1, R20 ;  /* 0x00000001ff147819 */ /* 0x000fe20000011614 */
[----:B------:R-:W-:Y:S01]  /*37b0*/  IMAD R22, R22, 0x1000, R23 ;  /* 0x0000100016167824 */ /* 0x000fe200078e0217 */
[----:B------:R-:W-:Y:S01]  /*37c0*/  SEL R21, R21, RZ, !P6 ;  /* 0x000000ff15157207 */ /* 0x000fe20007000000 */
[----:B------:R-:W-:Y:S01]  /*37d0*/  IMAD R35, R13, UR4, RZ ;  /* 0x000000040d237c24 */ /* 0x000fe2000f8e02ff */
[----:B------:R-:W-:Y:S01]  /*37e0*/  LOP3.LUT P6, RZ, R20, 0x1, RZ, 0xc0, !PT ;  /* 0x0000000114ff7812 */ /* 0x000fe200078cc0ff */
[----:B-1----:R-:W-:Y:S01]  /*37f0*/  IMAD R24, R76, 0x1d, RZ ;  /* 0x0000001d4c187824 */ /* 0x002fe200078e02ff */
[----:B------:R-:W-:Y:S01]  /*3800*/  LOP3.LUT R23, R30, 0xff, RZ, 0xc0, !PT ;  /* 0x000000ff1e177812 */ /* 0x000fe200078ec0ff */
[----:B------:R-:W-:Y:S01]  /*3810*/  IMAD R34, R6, UR4, RZ ;  /* 0x0000000406227c24 */ /* 0x000fe2000f8e02ff */
[----:B------:R-:W-:Y:S01]  /*3820*/  LOP3.LUT R46, R46, 0xff, RZ, 0xc0, !PT ;  /* 0x000000ff2e2e7812 */ /* 0x000fe200078ec0ff */
[----:B------:R-:W-:Y:S01]  /*3830*/  IMAD.WIDE R198, R24, 0x4, R240 ;  /* 0x0000000418c67825 */ /* 0x000fe200078e02f0 */
[----:B------:R1:W-:Y:S01]  /*3840*/  STL [R1+0xa4], R24 ;  /* 0x0000a41801007387 */ /* 0x0003e20000100800 */
[----:B------:R-:W-:-:S02]  /*3850*/  SEL R20, RZ, 0x4, P2 ;  /* 0x00000004ff147807 */ /* 0x000fc40001000000 */
[----:B------:R-:W-:Y:S01]  /*3860*/  IMAD.WIDE R206, R24, 0x4, R238 ;  /* 0x0000000418ce7825 */ /* 0x000fe200078e02ee */
[----:B------:R2:W-:Y:S01]  /*3870*/  LDGSTS.E [R252+0x7400], desc[UR18][R198.64], P5 ;  /* 0x07400000c6fc7fae */ /* 0x0005e2000a9a1012 */
[----:B------:R-:W-:Y:S02]  /*3880*/  ISETP.GT.AND P2, PT, R26, 0x3f, PT ;  /* 0x0000003f1a00780c */ /* 0x000fe40003f44270 */
[----:B------:R-:W-:Y:S01]  /*3890*/  IMAD.IADD R22, R22, 0x1, R23 ;  /* 0x0000000116167824 */ /* 0x000fe200078e0217 */
[----:B------:R2:W-:Y:S01]  /*38a0*/  LDGSTS.E [R252+0x7600], desc[UR18][R206.64], P5 ;  /* 0x07600000cefc7fae */ /* 0x0005e2000a9a1012 */
[----:B------:R-:W-:Y:S01]  /*38b0*/  ISETP.NE.U32.AND P5, PT, R21, RZ, PT ;  /* 0x000000ff1500720c */ /* 0x000fe20003fa5070 */
[----:B-1----:R-:W-:Y:S01]  /*38c0*/  IMAD R24, R76, 0x1e, RZ ;  /* 0x0000001e4c187824 */ /* 0x002fe200078e02ff */
[----:B------:R-:W-:Y:S01]  /*38d0*/  SEL R20, R20, RZ, P2 ;  /* 0x000000ff14147207 */ /* 0x000fe20001000000 */
[----:B------:R-:W-:Y:S02]  /*38e0*/  IMAD R21, R76, 0x1f, RZ ;  /* 0x0000001f4c157824 */ /* 0x000fe400078e02ff */
[----:B------:R-:W-:Y:S01]  /*38f0*/  IMAD.WIDE R200, R24, 0x4, R240 ;  /* 0x0000000418c87825 */ /* 0x000fe200078e02f0 */
[----:B------:R1:W-:Y:S01]  /*3900*/  STL [R1+0xa0], R24 ;  /* 0x0000a01801007387 */ /* 0x0003e20000100800 */
[----:B------:R-:W-:-:S02]  /*3910*/  ISETP.NE.U32.AND P2, PT, R20, RZ, PT ;  /* 0x000000ff1400720c */ /* 0x000fc40003f45070 */
[----:B------:R-:W-:Y:S01]  /*3920*/  IMAD.WIDE R208, R24, 0x4, R238 ;  /* 0x0000000418d07825 */ /* 0x000fe200078e02ee */
[----:B------:R1:W-:Y:S03]  /*3930*/  LDGSTS.E [R252+0x7800], desc[UR18][R200.64], P6 ;  /* 0x07800000c8fc7fae */ /* 0x0003e6000b1a1012 */
[----:B------:R-:W-:Y:S01]  /*3940*/  IMAD.IADD R25, R25, 0x1, R46 ;  /* 0x0000000119197824 */ /* 0x000fe200078e022e */
[----:B------:R2:W-:Y:S01]  /*3950*/  LDGSTS.E [R252+0x7a00], desc[UR18][R208.64], P6 ;  /* 0x07a00000d0fc7fae */ /* 0x0005e2000b1a1012 */
[----:B------:R-:W-:Y:S01]  /*3960*/  LEA R242, P6, R218, UR22, 0x2 ;  /* 0x00000016daf27c11 */ /* 0x000fe2000f8c10ff */
[C---:B------:R-:W-:Y:S02]  /*3970*/  IMAD.WIDE R202, R21.reuse, 0x4, R240 ;  /* 0x0000000415ca7825 */ /* 0x040fe400078e02f0 */
[----:B------:R-:W-:Y:S01]  /*3980*/  PRMT R26, R22, 0x5410, R25 ;  /* 0x00005410161a7816 */ /* 0x000fe20000000019 */
[----:B------:R2:W-:Y:S01]  /*3990*/  STL [R1+0x9c], R19 ;  /* 0x00009c1301007387 */ /* 0x0005e20000100800 */
[----:B------:R-:W-:Y:S01]  /*39a0*/  LEA.HI.X.SX32 R30, R218, UR23, 0x2, P6 ;  /* 0x00000017da1e7c11 */ /* 0x000fe2000b0f16ff */
[----:B------:R-:W-:Y:S01]  /*39b0*/  IMAD.WIDE R210, R21, 0x4, R238 ;  /* 0x0000000415d27825 */ /* 0x000fe200078e02ee */
[----:B-1----:R-:W-:Y:S01]  /*39c0*/  LEA R24, P6, R19, R242, 0x2 ;  /* 0x000000f213187211 */ /* 0x002fe200078c10ff */
[----:B------:R1:W-:Y:S01]  /*39d0*/  LDGSTS.E [R252+0x7c00], desc[UR18][R202.64], !P0 ;  /* 0x07c00000cafc7fae */ /* 0x0003e2000c1a1012 */
[----:B------:R-:W-:Y:S01]  /*39e0*/  SHF.R.U64 R29, R26, 0x1f, RZ ;  /* 0x0000001f1a1d7819 */ /* 0x000fe200000012ff */
[----:B------:R-:W-:Y:S01]  /*39f0*/  VIADD R216, R69, UR10 ;  /* 0x0000000a45d87c36 */ /* 0x000fe20008000000 */
[----:B------:R-:W-:Y:S01]  /*3a00*/  LEA.HI.X.SX32 R25, R19, R30, 0x2, P6 ;  /* 0x0000001e13197211 */ /* 0x000fe200030f16ff */
[----:B------:R1:W-:Y:S01]  /*3a10*/  LDGSTS.E [R252+0x7e00], desc[UR18][R210.64], !P0 ;  /* 0x07e00000d2fc7fae */ /* 0x0003e2000c1a1012 */
[CC--:B------:R-:W-:Y:S01]  /*3a20*/  LEA R22, P0, R16.reuse, R242.reuse, 0x2 ;  /* 0x000000f210167211 */ /* 0x0c0fe200078010ff */
[----:B------:R-:W-:Y:S01]  /*3a30*/  IMAD.WIDE R240, R217, 0x4, R240 ;  /* 0x00000004d9f07825 */ /* 0x000fe200078e02f0 */
[----:B------:R-:W-:Y:S01]  /*3a40*/  LEA R20, P6, R31, R242, 0x2 ;  /* 0x000000f21f147211 */ /* 0x000fe200078c10ff */
[----:B------:R-:W-:Y:S01]  /*3a50*/  STL [R1+0x98], R32 ;  /* 0x0000982001007387 */ /* 0x000fe20000100800 */
[-C--:B------:R-:W-:Y:S01]  /*3a60*/  LEA.HI.X.SX32 R23, R16, R30.reuse, 0x2, P0 ;  /* 0x0000001e10177211 */ /* 0x080fe200000f16ff */
[----:B------:R-:W-:Y:S01]  /*3a70*/  IMAD.WIDE R238, R217, 0x4, R238 ;  /* 0x00000004d9ee7825 */ /* 0x000fe200078e02ee */
[----:B------:R-:W-:Y:S01]  /*3a80*/  LEA.HI.X.SX32 R21, R31, R30, 0x2, P6 ;  /* 0x0000001e1f157211 */ /* 0x000fe200030f16ff */
[----:B------:R1:W-:Y:S01]  /*3a90*/  STL [R1+0x94], R16 ;  /* 0x0000941001007387 */ /* 0x0003e20000100800 */
[----:B------:R-:W-:Y:S01]  /*3aa0*/  LEA R18, P0, R12, R242, 0x2 ;  /* 0x000000f20c127211 */ /* 0x000fe200078010ff */
[----:B------:R-:W-:-:S02]  /*3ab0*/  IMAD.WIDE R80, R217, 0x4, R80 ;  /* 0x00000004d9507825 */ /* 0x000fc400078e0250 */
[----:B------:R3:W-:Y:S01]  /*3ac0*/  STL [R1+0x8c], R31 ;  /* 0x00008c1f01007387 */ /* 0x0007e20000100800 */
[----:B--2---:R-:W-:Y:S01]  /*3ad0*/  LEA.HI.X.SX32 R19, R12, R30, 0x2, P0 ;  /* 0x0000001e0c137211 */ /* 0x004fe200000f16ff */
[----:B------:R-:W-:Y:S01]  /*3ae0*/  IMAD.WIDE R82, R217, 0x4, R82 ;  /* 0x00000004d9527825 */ /* 0x000fe200078e0252 */
[-C--:B------:R-:W-:Y:S01]  /*3af0*/  LEA R14, P0, R11, R242.reuse, 0x2 ;  /* 0x000000f20b0e7211 */ /* 0x080fe200078010ff */
[----:B------:R-:W-:Y:S01]  /*3b00*/  STL [R1+0x90], R36 ;  /* 0x0000902401007387 */ /* 0x000fe20000100800 */
[C---:B-1----:R-:W-:Y:S01]  /*3b10*/  LEA R16, P6, R10.reuse, R242, 0x2 ;  /* 0x000000f20a107211 */ /* 0x042fe200078c10ff */
[----:B------:R-:W-:Y:S02]  /*3b20*/  IMAD.WIDE R84, R217, 0x4, R84 ;  /* 0x00000004d9547825 */ /* 0x000fe400078e0254 */
[----:B------:R-:W-:Y:S01]  /*3b30*/  STL [R1+0x88], R33 ;  /* 0x0000882101007387 */ /* 0x000fe20000100800 */
[-C--:B------:R-:W-:Y:S02]  /*3b40*/  LEA.HI.X.SX32 R15, R11, R30.reuse, 0x2, P0 ;  /* 0x0000001e0b0f7211 */ /* 0x080fe400000f16ff */
[----:B------:R-:W-:Y:S01]  /*3b50*/  LEA.HI.X.SX32 R17, R10, R30, 0x2, P6 ;  /* 0x0000001e0a117211 */ /* 0x000fe200030f16ff */
[----:B------:R1:W-:Y:S01]  /*3b60*/  STL [R1+0x84], R12 ;  /* 0x0000840c01007387 */ /* 0x0003e20000100800 */
[-C--:B------:R-:W-:Y:S01]  /*3b70*/  LEA R248, P6, R9, R242.reuse, 0x2 ;  /* 0x000000f209f87211 */ /* 0x080fe200078c10ff */
[----:B---3--:R-:W-:Y:S01]  /*3b80*/  IMAD R31, R7, UR4, RZ ;  /* 0x00000004071f7c24 */ /* 0x008fe2000f8e02ff */
[C---:B------:R-:W-:Y:S01]  /*3b90*/  LEA R244, P0, R8.reuse, R242, 0x2 ;  /* 0x000000f208f47211 */ /* 0x040fe200078010ff */
[----:B------:R-:W-:Y:S01]  /*3ba0*/  STL [R1+0x80], R35 ;  /* 0x0000802301007387 */ /* 0x000fe20000100800 */
[-C--:B------:R-:W-:Y:S01]  /*3bb0*/  LEA.HI.X.SX32 R249, R9, R30.reuse, 0x2, P6 ;  /* 0x0000001e09f97211 */ /* 0x080fe200030f16ff */
[C---:B------:R-:W-:Y:S01]  /*3bc0*/  IMAD.WIDE R86, R217.reuse, 0x4, R86 ;  /* 0x00000004d9567825 */ /* 0x040fe200078e0256 */
[----:B------:R-:W-:Y:S01]  /*3bd0*/  LEA.HI.X.SX32 R245, R8, R30, 0x2, P0 ;  /* 0x0000001e08f57211 */ /* 0x000fe200000f16ff */
[----:B------:R2:W-:Y:S01]  /*3be0*/  STL [R1+0x7c], R10 ;  /* 0x00007c0a01007387 */ /* 0x0005e20000100800 */
[----:B-1----:R-:W-:Y:S01]  /*3bf0*/  LEA R12, P6, R32, R242, 0x2 ;  /* 0x000000f2200c7211 */ /* 0x002fe200078c10ff */
[----:B------:R-:W-:-:S02]  /*3c00*/  IMAD.WIDE R88, R217, 0x4, R88 ;  /* 0x00000004d9587825 */ /* 0x000fc400078e0258 */
[----:B------:R1:W-:Y:S01]  /*3c10*/  STL [R1+0x74], R11 ;  /* 0x0000740b01007387 */ /* 0x0003e20000100800 */
[----:B------:R-:W-:Y:S01]  /*3c20*/  LEA.HI.X.SX32 R13, R32, R30, 0x2, P6 ;  /* 0x0000001e200d7211 */ /* 0x000fe200030f16ff */
[----:B------:R-:W-:Y:S02]  /*3c30*/  IMAD R32, R4, UR4, RZ ;  /* 0x0000000404207c24 */ /* 0x000fe4000f8e02ff */
[----:B------:R-:W-:Y:S01]  /*3c40*/  STL [R1+0x6c], R9 ;  /* 0x00006c0901007387 */ /* 0x000fe20000100800 */
[C---:B------:R-:W-:Y:S01]  /*3c50*/  IMAD.WIDE R90, R217.reuse, 0x4, R90 ;  /* 0x00000004d95a7825 */ /* 0x040fe200078e025a */
[C---:B--2---:R-:W-:Y:S02]  /*3c60*/  LEA R10, P0, R36.reuse, R242, 0x2 ;  /* 0x000000f2240a7211 */ /* 0x044fe400078010ff */
[----:B------:R2:W-:Y:S01]  /*3c70*/  STL [R1+0x64], R8 ;  /* 0x0000640801007387 */ /* 0x0005e20000100800 */
[----:B------:R-:W-:Y:S01]  /*3c80*/  IMAD.WIDE R92, R217, 0x4, R92 ;  /* 0x00000004d95c7825 */ /* 0x000fe200078e025c */
[----:B-1----:R-:W-:-:S02]  /*3c90*/  LEA.HI.X.SX32 R11, R36, R30, 0x2, P0 ;  /* 0x0000001e240b7211 */ /* 0x002fc400000f16ff */
[----:B------:R-:W-:Y:S01]  /*3ca0*/  STL [R1+0x78], R31 ;  /* 0x0000781f01007387 */ /* 0x000fe20000100800 */
[----:B------:R-:W-:Y:S01]  /*3cb0*/  LEA R6, P0, R35, R242, 0x2 ;  /* 0x000000f223067211 */ /* 0x000fe200078010ff */
[----:B------:R-:W-:Y:S02]  /*3cc0*/  IMAD.WIDE R94, R217, 0x4, R94 ;  /* 0x00000004d95e7825 */ /* 0x000fe400078e025e */
[----:B------:R-:W-:Y:S01]  /*3cd0*/  STL [R1+0x70], R34 ;  /* 0x0000702201007387 */ /* 0x000fe20000100800 */
[----:B------:R-:W-:Y:S01]  /*3ce0*/  LEA.HI.X.SX32 R7, R35, R30, 0x2, P0 ;  /* 0x0000001e23077211 */ /* 0x000fe200000f16ff */
[----:B------:R-:W-:Y:S01]  /*3cf0*/  IMAD.WIDE R96, R217, 0x4, R96 ;  /* 0x00000004d9607825 */ /* 0x000fe200078e0260 */
[-C--:B--2---:R-:W-:Y:S01]  /*3d00*/  LEA R8, P6, R33, R242.reuse, 0x2 ;  /* 0x000000f221087211 */ /* 0x084fe200078c10ff */
[----:B------:R1:W-:Y:S01]  /*3d10*/  STL [R1+0x68], R32 ;  /* 0x0000682001007387 */ /* 0x0003e20000100800 */
[C---:B------:R-:W-:Y:S01]  /*3d20*/  LEA R250, P0, R34.reuse, R242, 0x2 ;  /* 0x000000f222fa7211 */ /* 0x040fe200078010ff */
[----:B------:R-:W-:Y:S01]  /*3d30*/  IMAD.WIDE R98, R217, 0x4, R98 ;  /* 0x00000004d9627825 */ /* 0x000fe200078e0262 */
[----:B------:R-:W-:Y:S01]  /*3d40*/  LEA.HI.X.SX32 R9, R33, R30, 0x2, P6 ;  /* 0x0000001e21097211 */ /* 0x000fe200030f16ff */
[----:B------:R-:W0:Y:S01]  /*3d50*/  LDGDEPBAR ;  /* 0x00000000000079af */ /* 0x000e220000000000 */
[----:B------:R-:W-:Y:S01]  /*3d60*/  LEA R4, P6, R31, R242, 0x2 ;  /* 0x000000f21f047211 */ /* 0x000fe200078c10ff */
[----:B------:R-:W-:Y:S01]  /*3d70*/  IMAD R33, R5, UR4, RZ ;  /* 0x0000000405217c24 */ /* 0x000fe2000f8e02ff */
[-C--:B------:R-:W-:Y:S01]  /*3d80*/  LEA.HI.X.SX32 R251, R34, R30.reuse, 0x2, P0 ;  /* 0x0000001e22fb7211 */ /* 0x080fe200000f16ff */
[----:B------:R-:W-:Y:S01]  /*3d90*/  LDGSTS.E [R216+0x10000], desc[UR18][R24.64], P5 ;  /* 0x1000000018d87fae */ /* 0x000fe2000a9a1012 */
[----:B------:R-:W-:Y:S01]  /*3da0*/  LEA.HI.X.SX32 R5, R31, R30, 0x2, P6 ;  /* 0x0000001e1f057211 */ /* 0x000fe200030f16ff */
[----:B------:R-:W-:Y:S01]  /*3db0*/  IMAD.WIDE R100, R217, 0x4, R100 ;  /* 0x00000004d9647825 */ /* 0x000fe200078e0264 */
[CC--:B------:R-:W-:Y:S01]  /*3dc0*/  LEA R246, P6, R32.reuse, R242.reuse, 0x2 ;  /* 0x000000f220f67211 */ /* 0x0c0fe200078c10ff */
[----:B------:R-:W-:Y:S01]  /*3dd0*/  LDGSTS.E [R216+0x10400], desc[UR18][R22.64], P5 ;  /* 0x1040000016d87fae */ /* 0x000fe2000a9a1012 */
[----:B------:R-:W-:Y:S01]  /*3de0*/  LEA R242, P0, R33, R242, 0x2 ;  /* 0x000000f221f27211 */ /* 0x000fe200078010ff */
[----:B------:R-:W-:Y:S01]  /*3df0*/  IMAD.WIDE R102, R217, 0x4, R102 ;  /* 0x00000004d9667825 */ /* 0x000fe200078e0266 */
[-C--:B------:R-:W-:Y:S01]  /*3e00*/  LEA.HI.X.SX32 R247, R32, R30.reuse, 0x2, P6 ;  /* 0x0000001e20f77211 */ /* 0x080fe200030f16ff */
[----:B------:R-:W-:Y:S01]  /*3e10*/  LDGSTS.E [R216+0x10800], desc[UR18][R20.64], P5 ;  /* 0x1080000014d87fae */ /* 0x000fe2000a9a1012 */
[----:B-1----:R-:W-:Y:S01]  /*3e20*/  LOP3.LUT R32, R69, 0x40, RZ, 0x3c, !PT ;  /* 0x0000004045207812 */ /* 0x002fe200078e3cff */
[----:B------:R-:W-:Y:S01]  /*3e30*/  IMAD.WIDE R104, R217, 0x4, R104 ;  /* 0x00000004d9687825 */ /* 0x000fe200078e0268 */
[----:B------:R-:W-:Y:S01]  /*3e40*/  LEA.HI.X.SX32 R243, R33, R30, 0x2, P0 ;  /* 0x0000001e21f37211 */ /* 0x000fe200000f16ff */
[----:B------:R-:W-:Y:S01]  /*3e50*/  LDGSTS.E [R216+0x10c00], desc[UR18][R18.64], P5 ;  /* 0x10c0000012d87fae */ /* 0x000fe2000a9a1012 */
[----:B------:R-:W-:Y:S01]  /*3e60*/  LOP3.LUT P6, RZ, R29, 0x1, RZ, 0xc0, !PT ;  /* 0x000000011dff7812 */ /* 0x000fe200078cc0ff */
[----:B------:R-:W-:Y:S01]  /*3e70*/  VIADD R215, R32, UR10 ;  /* 0x0000000a20d77c36 */ /* 0x000fe20008000000 */
[C---:B------:R-:W-:Y:S01]  /*3e80*/  SHF.R.U64 R31, R26.reuse, 0x1e, RZ ;  /* 0x0000001e1a1f7819 */ /* 0x040fe200000012ff */
[----:B------:R-:W-:Y:S01]  /*3e90*/  LDGSTS.E [R216+0x11000], desc[UR18][R16.64], P5 ;  /* 0x1100000010d87fae */ /* 0x000fe2000a9a1012 */
[C---:B------:R-:W-:Y:S01]  /*3ea0*/  SHF.R.U64 R29, R26.reuse, 0x1d, RZ ;  /* 0x0000001d1a1d7819 */ /* 0x040fe200000012ff */
[----:B------:R-:W-:Y:S01]  /*3eb0*/  IMAD.WIDE R106, R217, 0x4, R106 ;  /* 0x00000004d96a7825 */ /* 0x000fe200078e026a */
[----:B------:R-:W-:Y:S01]  /*3ec0*/  LOP3.LUT P0, RZ, R31, 0x1, RZ, 0xc0, !PT ;  /* 0x000000011fff7812 */ /* 0x000fe2000780c0ff */
[----:B------:R-:W-:Y:S01]  /*3ed0*/  LDGSTS.E [R216+0x11400], desc[UR18][R14.64], P5 ;  /* 0x114000000ed87fae */ /* 0x000fe2000a9a1012 */
[----:B------:R-:W-:Y:S01]  /*3ee0*/  SHF.R.U64 R30, R26, 0x1c, RZ ;  /* 0x0000001c1a1e7819 */ /* 0x000fe200000012ff */
[----:B------:R-:W-:-:S02]  /*3ef0*/  IMAD.WIDE R108, R217, 0x4, R108 ;  /* 0x00000004d96c7825 */ /* 0x000fc400078e026c */
[----:B------:R1:W-:Y:S02]  /*3f00*/  LDGSTS.E [R216+0x11800], desc[UR18][R248.64], P5 ;  /* 0x11800000f8d87fae */ /* 0x0003e4000a9a1012 */
[C---:B------:R-:W-:Y:S02]  /*3f10*/  IMAD.WIDE R110, R217.reuse, 0x4, R110 ;  /* 0x00000004d96e7825 */ /* 0x040fe400078e026e */
[----:B------:R2:W-:Y:S02]  /*3f20*/  LDGSTS.E [R216+0x11c00], desc[UR18][R244.64], P5 ;  /* 0x11c00000f4d87fae */ /* 0x0005e4000a9a1012 */
[C---:B------:R-:W-:Y:S02]  /*3f30*/  IMAD.WIDE R112, R217.reuse, 0x4, R112 ;  /* 0x00000004d9707825 */ /* 0x040fe400078e0270 */
[----:B------:R-:W-:Y:S02]  /*3f40*/  LDGSTS.E [R215+0x10200], desc[UR18][R12.64], P5 ;  /* 0x102000000cd77fae */ /* 0x000fe4000a9a1012 */
[----:B------:R-:W-:-:S02]  /*3f50*/  IMAD.WIDE R114, R217, 0x4, R114 ;  /* 0x00000004d9727825 */ /* 0x000fc400078e0272 */
[----:B------:R-:W-:Y:S02]  /*3f60*/  LDGSTS.E [R215+0x10600], desc[UR18][R10.64], P5 ;  /* 0x106000000ad77fae */ /* 0x000fe4000a9a1012 */
[C---:B------:R-:W-:Y:S02]  /*3f70*/  IMAD.WIDE R116, R217.reuse, 0x4, R116 ;  /* 0x00000004d9747825 */ /* 0x040fe400078e0274 */
[----:B------:R-:W-:Y:S02]  /*3f80*/  LDGSTS.E [R215+0x10a00], desc[UR18][R8.64], P5 ;  /* 0x10a0000008d77fae */ /* 0x000fe4000a9a1012 */
[C---:B------:R-:W-:Y:S02]  /*3f90*/  IMAD.WIDE R118, R217.reuse, 0x4, R118 ;  /* 0x00000004d9767825 */ /* 0x040fe400078e0276 */
[----:B------:R-:W-:Y:S02]  /*3fa0*/  LDGSTS.E [R215+0x10e00], desc[UR18][R6.64], P5 ;  /* 0x10e0000006d77fae */ /* 0x000fe4000a9a1012 */
[----:B------:R-:W-:-:S02]  /*3fb0*/  IMAD.WIDE R120, R217, 0x4, R120 ;  /* 0x00000004d9787825 */ /* 0x000fc400078e0278 */
[----:B------:R-:W-:Y:S02]  /*3fc0*/  LDGSTS.E [R215+0x11200], desc[UR18][R4.64], P5 ;  /* 0x1120000004d77fae */ /* 0x000fe4000a9a1012 */
[C---:B------:R-:W-:Y:S02]  /*3fd0*/  IMAD.WIDE R122, R217.reuse, 0x4, R122 ;  /* 0x00000004d97a7825 */ /* 0x040fe400078e027a */
[----:B------:R3:W-:Y:S02]  /*3fe0*/  LDGSTS.E [R215+0x11600], desc[UR18][R250.64], P5 ;  /* 0x11600000fad77fae */ /* 0x0007e4000a9a1012 */
[C---:B------:R-:W-:Y:S02]  /*3ff0*/  IMAD.WIDE R124, R217.reuse, 0x4, R124 ;  /* 0x00000004d97c7825 */ /* 0x040fe400078e027c */
[----:B------:R1:W-:Y:S02]  /*4000*/  LDGSTS.E [R215+0x11a00], desc[UR18][R246.64], P5 ;  /* 0x11a00000f6d77fae */ /* 0x0003e4000a9a1012 */
[----:B------:R-:W-:-:S02]  /*4010*/  IMAD.WIDE R126, R217, 0x4, R126 ;  /* 0x00000004d97e7825 */ /* 0x000fc400078e027e */
[----:B------:R1:W-:Y:S01]  /*4020*/  LDGSTS.E [R215+0x11e00], desc[UR18][R242.64], P5 ;  /* 0x11e00000f2d77fae */ /* 0x0003e2000a9a1012 */
[----:B------:R-:W-:Y:S01]  /*4030*/  LOP3.LUT P5, RZ, R29, 0x1, RZ, 0xc0, !PT ;  /* 0x000000011dff7812 */ /* 0x000fe200078ac0ff */
[C---:B------:R-:W-:Y:S01]  /*4040*/  IMAD.WIDE R128, R217.reuse, 0x4, R128 ;  /* 0x00000004d9807825 */ /* 0x040fe200078e0280 */
[----:B------:R-:W-:Y:S01]  /*4050*/  SHF.R.U64 R29, R26, 0x1b, RZ ;  /* 0x0000001b1a1d7819 */ /* 0x000fe200000012ff */
[----:B------:R-:W0:Y:S02]  /*4060*/  LDGDEPBAR ;  /* 0x00000000000079af */ /* 0x000e240000000000 */
[C---:B------:R-:W-:Y:S01]  /*4070*/  IMAD.WIDE R130, R217.reuse, 0x4, R130 ;  /* 0x00000004d9827825 */ /* 0x040fe200078e0282 */
[----:B------:R-:W-:Y:S03]  /*4080*/  BAR.SYNC.DEFER_BLOCKING 0x0 ;  /* 0x0000000000007b1d */ /* 0x000fe60000010000 */
[----:B------:R-:W-:-:S04]  /*4090*/  IMAD.WIDE R132, R217, 0x4, R132 ;  /* 0x00000004d9847825 */ /* 0x000fc800078e0284 */
[C---:B------:R-:W-:Y:S01]  /*40a0*/  IMAD.WIDE R134, R217.reuse, 0x4, R134 ;  /* 0x00000004d9867825 */ /* 0x040fe200078e0286 */
[----:B------:R1:W-:Y:S03]  /*40b0*/  STL [R1+0x60], R33 ;  /* 0x0000602101007387 */ /* 0x0003e60000100800 */
[----:B------:R-:W-:-:S04]  /*40c0*/  IMAD.WIDE R136, R217, 0x4, R136 ;  /* 0x00000004d9887825 */ /* 0x000fc800078e0288 */
[----:B------:R-:W-:-:S04]  /*40d0*/  IMAD.WIDE R138, R217, 0x4, R138 ;  /* 0x00000004d98a7825 */ /* 0x000fc800078e028a */
[----:B------:R-:W-:-:S04]  /*40e0*/  IMAD.WIDE R172, R217, 0x4, R172 ;  /* 0x00000004d9ac7825 */ /* 0x000fc800078e02ac */
[C---:B----4-:R-:W-:Y:S01]  /*40f0*/  IMAD.WIDE R174, R217.reuse, 0x4, R174 ;  /* 0x00000004d9ae7825 */ /* 0x050fe200078e02ae */
[----:B------:R-:W-:Y:S01]  /*4100*/  @!PT LDS RZ, [RZ] ;  /* 0x00000000fffff984 */ /* 0x000fe20000000800 */
[----:B------:R-:W-:Y:S01]  /*4110*/  @!PT LDS RZ, [RZ] ;  /* 0x00000000fffff984 */ /* 0x000fe20000000800 */
[----:B------:R-:W-:Y:S01]  /*4120*/  @!PT LDS RZ, [RZ] ;  /* 0x00000000fffff984 */ /* 0x000fe20000000800 */
[----:B------:R-:W-:Y:S03]  /*4130*/  LDGSTS.E [R252+0x8000], desc[UR18][R240.64], P6 ;  /* 0x08000000f0fc7fae */ /* 0x000fe6000b1a1012 */
[C---:B------:R-:W-:Y:S01]  /*4140*/  IMAD.WIDE R176, R217.reuse, 0x4, R176 ;  /* 0x00000004d9b07825 */ /* 0x040fe200078e02b0 */
[----:B------:R-:W-:Y:S01]  /*4150*/  LDGSTS.E [R252+0x8200], desc[UR18][R238.64], P6 ;  /* 0x08200000eefc7fae */ /* 0x000fe2000b1a1012 */
[----:B------:R-:W-:Y:S02]  /*4160*/  LOP3.LUT P6, RZ, R30, 0x1, RZ, 0xc0, !PT ;  /* 0x000000011eff7812 */ /* 0x000fe400078cc0ff */
[C---:B------:R-:W-:Y:S01]  /*4170*/  IMAD.WIDE R178, R217.reuse, 0x4, R178 ;  /* 0x00000004d9b27825 */ /* 0x040fe200078e02b2 */
[----:B------:R-:W-:Y:S01]  /*4180*/  SHF.R.U64 R30, R26, 0x1a, RZ ;  /* 0x0000001a1a1e7819 */ /* 0x000fe200000012ff */
[----:B------:R-:W-:Y:S02]  /*4190*/  LDGSTS.E [R252+0x8400], desc[UR18][R236.64], P0 ;  /* 0x08400000ecfc7fae */ /* 0x000fe400081a1012 */
[----:B-----5:R-:W-:-:S02]  /*41a0*/  IMAD.WIDE R180, R217, 0x4, R180 ;  /* 0x00000004d9b47825 */ /* 0x020fc400078e02b4 */
[----:B------:R-:W-:Y:S01]  /*41b0*/  LDGSTS.E [R252+0x8600], desc[UR18][R234.64], P0 ;  /* 0x08600000eafc7fae */ /* 0x000fe200081a1012 */
[----:B------:R-:W-:Y:S01]  /*41c0*/  LOP3.LUT P0, RZ, R29, 0x1, RZ, 0xc0, !PT ;  /* 0x000000011dff7812 */ /* 0x000fe2000780c0ff */
[C---:B------:R-:W-:Y:S01]  /*41d0*/  IMAD.WIDE R182, R217.reuse, 0x4, R182 ;  /* 0x00000004d9b67825 */ /* 0x040fe200078e02b6 */
[----:B------:R-:W-:Y:S01]  /*41e0*/  SHF.R.U64 R29, R26, 0x19, RZ ;  /* 0x000000191a1d7819 */ /* 0x000fe200000012ff */
[----:B------:R-:W-:Y:S02]  /*41f0*/  LDGSTS.E [R252+0x8800], desc[UR18][R232.64], P5 ;  /* 0x08800000e8fc7fae */ /* 0x000fe4000a9a1012 */
[C---:B------:R-:W-:Y:S02]  /*4200*/  IMAD.WIDE R184, R217.reuse, 0x4, R184 ;  /* 0x00000004d9b87825 */ /* 0x040fe400078e02b8 */
[----:B------:R-:W-:Y:S01]  /*4210*/  LDGSTS.E [R252+0x8a00], desc[UR18][R230.64], P5 ;  /* 0x08a00000e6fc7fae */ /* 0x000fe2000a9a1012 */
[----:B------:R-:W-:Y:S01]  /*4220*/  LOP3.LUT P5, RZ, R30, 0x1, RZ, 0xc0, !PT ;  /* 0x000000011eff7812 */ /* 0x000fe200078ac0ff */
[C---:B------:R-:W-:Y:S01]  /*4230*/  IMAD.WIDE R186, R217.reuse, 0x4, R186 ;  /* 0x00000004d9ba7825 */ /* 0x040fe200078e02ba */
[----:B------:R-:W-:Y:S01]  /*4240*/  SHF.R.U64 R30, R26, 0x18, RZ ;  /* 0x000000181a1e7819 */ /* 0x000fe200000012ff */
[----:B------:R-:W-:Y:S02]  /*4250*/  LDGSTS.E [R252+0x8c00], desc[UR18][R228.64], P6 ;  /* 0x08c00000e4fc7fae */ /* 0x000fe4000b1a1012 */
[----:B------:R-:W-:-:S02]  /*4260*/  IMAD.WIDE R188, R217, 0x4, R188 ;  /* 0x00000004d9bc7825 */ /* 0x000fc400078e02bc */
        /* <DEDUP_REMOVED lines=32> */
[----:B------:R-:W-:Y:S01]  /*4470*/  IMAD.WIDE R210, R217, 0x4, R210 ;  /* 0x00000004d9d27825 */ /* 0x000fe200078e02d2 */
        /* <DEDUP_REMOVED lines=20> */
[C---:B-1----:R-:W-:Y:S02]  /*45c0*/  IMAD.WIDE R248, R77.reuse, 0x4, R248 ;  /* 0x000000044df87825 */ /* 0x042fe400078e02f8 */
[----:B------:R-:W-:Y:S01]  /*45d0*/  LDGSTS.E [R252+0xb200], desc[UR18][R102.64], P6 ;  /* 0x0b20000066fc7fae */ /* 0x000fe2000b1a1012 */
[----:B------:R-:W-:Y:S01]  /*45e0*/  LOP3.LUT P6, RZ, R30, 0x1, RZ, 0xc0, !PT ;  /* 0x000000011eff7812 */ /* 0x000fe200078cc0ff */
[C---:B--2---:R-:W-:Y:S01]  /*45f0*/  IMAD.WIDE R244, R77.reuse, 0x4, R244 ;  /* 0x000000044df47825 */ /* 0x044fe200078e02f4 */
        /* <DEDUP_REMOVED lines=17> */
[C---:B---3--:R-:W-:Y:S01]  /*4710*/  IMAD.WIDE R250, R77.reuse, 0x4, R250 ;  /* 0x000000044dfa7825 */ /* 0x048fe200078e02fa */
        /* <DEDUP_REMOVED lines=8> */
[----:B------:R-:W-:-:S02]  /*47a0*/  IMAD.SHL.U32 R4, R27, 0x40, RZ ;  /* 0x000000401b047824 */ /* 0x000fc400078e00ff */
[----:B------:R-:W-:Y:S01]  /*47b0*/  LDGSTS.E [R252+0xc600], desc[UR18][R122.64], P5 ;  /* 0x0c6000007afc7fae */ /* 0x000fe2000a9a1012 */
[----:B------:R-:W-:Y:S01]  /*47c0*/  LOP3.LUT P5, RZ, R29, 0x1, RZ, 0xc0, !PT ;  /* 0x000000011dff7812 */ /* 0x000fe200078ac0ff */
[----:B------:R-:W-:Y:S01]  /*47d0*/  IMAD.SHL.U32 R27, R27, 0x10, RZ ;  /* 0x000000101b1b7824 */ /* 0x000fe200078e00ff */
[----:B------:R-:W-:Y:S01]  /*47e0*/  SHF.R.U64 R29, R26, 0x9, RZ ;  /* 0x000000091a1d7819 */ /* 0x000fe200000012ff */
[----:B------:R-:W-:Y:S01]  /*47f0*/  LDGSTS.E [R252+0xc800], desc[UR18][R124.64], P6 ;  /* 0x0c8000007cfc7fae */ /* 0x000fe2000b1a1012 */
[----:B------:R-:W-:Y:S02]  /*4800*/  LOP3.LUT R5, R4, 0x600, RZ, 0xc0, !PT ;  /* 0x0000060004057812 */ /* 0x000fe400078ec0ff */
[----:B------:R-:W-:Y:S01]  /*4810*/  LOP3.LUT R27, R27, 0x70, RZ, 0xc0, !PT ;  /* 0x000000701b1b7812 */ /* 0x000fe200078ec0ff */
[----:B------:R-:W-:Y:S01]  /*4820*/  LDGSTS.E [R252+0xca00], desc[UR18][R126.64], P6 ;  /* 0x0ca000007efc7fae */ /* 0x000fe2000b1a1012 */
[----:B------:R-:W-:Y:S01]  /*4830*/  LOP3.LUT P6, RZ, R30, 0x1, RZ, 0xc0, !PT ;  /* 0x000000011eff7812 */ /* 0x000fe200078cc0ff */
[----:B------:R-:W-:Y:S01]  /*4840*/  IMAD R68, R28, 0x4, R5 ;  /* 0x000000041c447824 */ /* 0x000fe200078e0205 */
[----:B------:R-:W-:Y:S01]  /*4850*/  SHF.R.U64 R30, R26, 0x8, RZ ;  /* 0x000000081a1e7819 */ /* 0x000fe200000012ff */
[----:B------:R-:W-:Y:S02]  /*4860*/  LDGSTS.E [R252+0xcc00], desc[UR18][R128.64], P0 ;  /* 0x0cc0000080fc7fae */ /* 0x000fe400081a1012 */
[----:B------:R-:W-:-:S02]  /*4870*/  IMAD.IADD R68, R27, 0x1, R68 ;  /* 0x000000011b447824 */ /* 0x000fc400078e0244 */
[----:B------:R-:W-:Y:S01]  /*4880*/  LDGSTS.E [R252+0xce00], desc[UR18][R130.64], P0 ;  /* 0x0ce0000082fc7fae */ /* 0x000fe200081a1012 */
[----:B------:R-:W-:Y:S02]  /*4890*/  LOP3.LUT P0, RZ, R29, 0x1, RZ, 0xc0, !PT ;  /* 0x000000011dff7812 */ /* 0x000fe4000780c0ff */
[----:B------:R-:W-:Y:S01]  /*48a0*/  SHF.R.U64 R29, R26, 0x7, RZ ;  /* 0x000000071a1d7819 */ /* 0x000fe200000012ff */
[----:B------:R-:W-:Y:S04]  /*48b0*/  LDGSTS.E [R252+0xd000], desc[UR18][R132.64], P5 ;  /* 0x0d00000084fc7fae */ /* 0x000fe8000a9a1012 */
[----:B------:R-:W-:Y:S01]  /*48c0*/  LDGSTS.E [R252+0xd200], desc[UR18][R134.64], P5 ;  /* 0x0d20000086fc7fae */ /* 0x000fe2000a9a1012 */
[----:B------:R-:W-:Y:S02]  /*48d0*/  LOP3.LUT P5, RZ, R30, 0x1, RZ, 0xc0, !PT ;  /* 0x000000011eff7812 */ /* 0x000fe400078ac0ff */
[----:B------:R-:W-:Y:S01]  /*48e0*/  SHF.R.U64 R30, R26, 0x6, RZ ;  /* 0x000000061a1e7819 */ /* 0x000fe200000012ff */
[----:B------:R-:W-:Y:S04]  /*48f0*/  LDGSTS.E [R252+0xd400], desc[UR18][R136.64], P6 ;  /* 0x0d40000088fc7fae */ /* 0x000fe8000b1a1012 */
[----:B------:R-:W-:Y:S01]  /*4900*/  LDGSTS.E [R252+0xd600], desc[UR18][R138.64], P6 ;  /* 0x0d6000008afc7fae */ /* 0x000fe2000b1a1012 */
[----:B------:R-:W-:-:S02]  /*4910*/  LOP3.LUT P6, RZ, R29, 0x1, RZ, 0xc0, !PT ;  /* 0x000000011dff7812 */ /* 0x000fc400078cc0ff */
        /* <DEDUP_REMOVED lines=11> */
[----:B------:R-:W-:-:S03]  /*49d0*/  LOP3.LUT P6, RZ, R30, 0x1, RZ, 0xc0, !PT ;  /* 0x000000011eff7812 */ /* 0x000fc600078cc0ff */
[----:B------:R-:W-:Y:S04]  /*49e0*/  LDGSTS.E [R252+0xe400], desc[UR18][R184.64], P0 ;  /* 0x0e400000b8fc7fae */ /* 0x000fe800081a1012 */
[----:B------:R-:W-:Y:S01]  /*49f0*/  LDGSTS.E [R252+0xe600], desc[UR18][R186.64], P0 ;  /* 0x0e600000bafc7fae */ /* 0x000fe200081a1012 */
[----:B------:R-:W-:Y:S02]  /*4a00*/  LOP3.LUT P0, RZ, R29, 0x1, RZ, 0xc0, !PT ;  /* 0x000000011dff7812 */ /* 0x000fe4000780c0ff */
[C---:B------:R-:W-:Y:S01]  /*4a10*/  SHF.R.U64 R29, R26.reuse, 0x2, RZ ;  /* 0x000000021a1d7819 */ /* 0x040fe200000012ff */
[----:B------:R-:W-:Y:S01]  /*4a20*/  LDGSTS.E [R252+0xe800], desc[UR18][R188.64], P5 ;  /* 0x0e800000bcfc7fae */ /* 0x000fe2000a9a1012 */
[----:B------:R-:W-:-:S03]  /*4a30*/  SHF.R.U64 R26, R26, 0x1, RZ ;  /* 0x000000011a1a7819 */ /* 0x000fc600000012ff */
[----:B------:R-:W-:Y:S01]  /*4a40*/  LDGSTS.E [R252+0xea00], desc[UR18][R190.64], P5 ;  /* 0x0ea00000befc7fae */ /* 0x000fe2000a9a1012 */
[----:B------:R-:W-:-:S03]  /*4a50*/  LOP3.LUT P5, RZ, R29, 0x1, RZ, 0xc0, !PT ;  /* 0x000000011dff7812 */ /* 0x000fc600078ac0ff */
[----:B------:R-:W-:Y:S04]  /*4a60*/  LDGSTS.E [R252+0xec00], desc[UR18][R192.64], P6 ;  /* 0x0ec00000c0fc7fae */ /* 0x000fe8000b1a1012 */
[----:B------:R-:W-:Y:S01]  /*4a70*/  LDGSTS.E [R252+0xee00], desc[UR18][R194.64], P6 ;  /* 0x0ee00000c2fc7fae */ /* 0x000fe2000b1a1012 */
[----:B------:R-:W-:-:S03]  /*4a80*/  LOP3.LUT P6, RZ, R26, 0x1, RZ, 0xc0, !PT ;  /* 0x000000011aff7812 */ /* 0x000fc600078cc0ff */
[----:B------:R-:W-:Y:S04]  /*4a90*/  LDGSTS.E [R252+0xf000], desc[UR18][R196.64], P0 ;  /* 0x0f000000c4fc7fae */ /* 0x000fe800081a1012 */
[----:B------:R-:W-:Y:S04]  /*4aa0*/  LDGSTS.E [R252+0xf200], desc[UR18][R204.64], P0 ;  /* 0x0f200000ccfc7fae */ /* 0x000fe800081a1012 */
[----:B------:R-:W-:Y:S04]  /*4ab0*/  LDGSTS.E [R252+0xf400], desc[UR18][R198.64], P5 ;  /* 0x0f400000c6fc7fae */ /* 0x000fe8000a9a1012 */
[----:B------:R-:W-:Y:S04]  /*4ac0*/  LDGSTS.E [R252+0xf600], desc[UR18][R206.64], P5 ;  /* 0x0f600000cefc7fae */ /* 0x000fe8000a9a1012 */
[----:B------:R-:W-:Y:S04]  /*4ad0*/  LDGSTS.E [R252+0xf800], desc[UR18][R200.64], P6 ;  /* 0x0f800000c8fc7fae */ /* 0x000fe8000b1a1012 */
[----:B------:R-:W-:Y:S04]  /*4ae0*/  LDGSTS.E [R252+0xfa00], desc[UR18][R208.64], P6 ;  /* 0x0fa00000d0fc7fae */ /* 0x000fe8000b1a1012 */
[----:B------:R-:W-:Y:S04]  /*4af0*/  LDGSTS.E [R252+0xfc00], desc[UR18][R202.64], !P4 ;  /* 0x0fc00000cafc7fae */ /* 0x000fe8000e1a1012 */
[----:B------:R-:W-:Y:S04]  /*4b00*/  LDGSTS.E [R252+0xfe00], desc[UR18][R210.64], !P4 ;  /* 0x0fe00000d2fc7fae */ /* 0x000fe8000e1a1012 */
[----:B------:R-:W0:Y:S04]  /*4b10*/  LDGDEPBAR ;  /* 0x00000000000079af */ /* 0x000e280000000000 */
[----:B------:R-:W-:Y:S04]  /*4b20*/  LDGSTS.E [R216+0x12000], desc[UR18][R52.64], P2 ;  /* 0x1200000034d87fae */ /* 0x000fe800091a1012 */
        /* <DEDUP_REMOVED lines=9> */
[----:B------:R1:W-:Y:S04]  /*4bc0*/  LDGSTS.E [R215+0x12a00], desc[UR18][R36.64], P2 ;  /* 0x12a0000024d77fae */ /* 0x0003e800091a1012 */
[----:B------:R2:W-:Y:S04]  /*4bd0*/  LDGSTS.E [R215+0x12e00], desc[UR18][R34.64], P2 ;  /* 0x12e0000022d77fae */ /* 0x0005e800091a1012 */
[----:B------:R2:W-:Y:S04]  /*4be0*/  LDGSTS.E [R215+0x13200], desc[UR18][R32.64], P2 ;  /* 0x1320000020d77fae */ /* 0x0005e800091a1012 */
[----:B------:R2:W-:Y:S04]  /*4bf0*/  LDGSTS.E [R215+0x13600], desc[UR18][R250.64], P2 ;  /* 0x13600000fad77fae */ /* 0x0005e800091a1012 */
[----:B------:R2:W-:Y:S04]  /*4c00*/  LDGSTS.E [R215+0x13a00], desc[UR18][R246.64], P2 ;  /* 0x13a00000f6d77fae */ /* 0x0005e800091a1012 */
[----:B------:R2:W-:Y:S04]  /*4c10*/  LDGSTS.E [R215+0x13e00], desc[UR18][R242.64], P2 ;  /* 0x13e00000f2d77fae */ /* 0x0005e800091a1012 */
[----:B------:R-:W0:Y:S04]  /*4c20*/  LDGDEPBAR ;  /* 0x00000000000079af */ /* 0x000e280000000000 */
[----:B------:R2:W-:Y:S04]  /*4c30*/  STL.64 [R1+0x50], R52 ;  /* 0x0000503401007387 */ /* 0x0005e80000100a00 */
[----:B------:R2:W-:Y:S04]  /*4c40*/  STL.64 [R1+0x40], R50 ;  /* 0x0000403201007387 */ /* 0x0005e80000100a00 */
[----:B------:R2:W-:Y:S04]  /*4c50*/  STL.64 [R1+0x30], R48 ;  /* 0x0000303001007387 */ /* 0x0005e80000100a00 */
[----:B------:R2:W-:Y:S04]  /*4c60*/  STL.64 [R1+0x20], R46 ;  /* 0x0000202e01007387 */ /* 0x0005e80000100a00 */
[----:B------:R2:W-:Y:S01]  /*4c70*/  STL.64 [R1+0x10], R44 ;  /* 0x0000102c01007387 */ /* 0x0005e20000100a00 */
[----:B------:R-:W-:-:S04]  /*4c80*/  DEPBAR.LE SB0, 0x2 ;  /* 0x000080800000791a */ /* 0x000fc80000000000 */
[----:B------:R-:W-:Y:S06]  /*4c90*/  BAR.SYNC.DEFER_BLOCKING 0x0 ;  /* 0x0000000000007b1d */ /* 0x000fec0000010000 */
[----:B------:R2:W-:Y:S04]  /*4ca0*/  STL.64 [R1], R42 ;  /* 0x0000002a01007387 */ /* 0x0005e80000100a00 */
[----:B------:R2:W-:Y:S04]  /*4cb0*/  STL.64 [R1+0x48], R40 ;  /* 0x0000482801007387 */ /* 0x0005e80000100a00 */
[----:B------:R2:W-:Y:S04]  /*4cc0*/  STL.64 [R1+0x38], R38 ;  /* 0x0000382601007387 */ /* 0x0005e80000100a00 */
[----:B------:R2:W-:Y:S04]  /*4cd0*/  STL.64 [R1+0x28], R36 ;  /* 0x0000282401007387 */ /* 0x0005e80000100a00 */
[----:B------:R2:W-:Y:S04]  /*4ce0*/  STL.64 [R1+0x18], R34 ;  /* 0x0000182201007387 */ /* 0x0005e80000100a00 */
[----:B------:R2:W-:Y:S04]  /*4cf0*/  STL.64 [R1+0x8], R32 ;  /* 0x0000082001007387 */ /* 0x0005e80000100a00 */
[----:B-1----:R2:W1:Y:S04]  /*4d00*/  LDSM.16.M88.4 R36, [R68+UR10] ;  /* 0x0000000a4424783b */ /* 0x0024680008000200 */
[----:B------:R2:W3:Y:S04]  /*4d10*/  LDSM.16.M88.4 R40, [R68+UR10+0x800] ;  /* 0x0008000a4428783b */ /* 0x0004e80008000200 */
[----:B------:R2:W4:Y:S04]  /*4d20*/  LDSM.16.M88.4 R168, [R68+UR10+0x1000] ;  /* 0x0010000a44a8783b */ /* 0x0005280008000200 */
[----:B------:R2:W1:Y:S04]  /*4d30*/  LDSM.16.M88.4 R44, [R68+UR10+0x1800] ;  /* 0x0018000a442c783b */ /* 0x0004680008000200 */
        /* <DEDUP_REMOVED lines=11> */
[----:B------:R2:W1:Y:S01]  /*4df0*/  LDSM.16.M88.4 R140, [R68+UR10+0x7800] ;  /* 0x0078000a448c783b */ /* 0x0004620008000200 */
[----:B---34-:R-:W-:Y:S05]  /*4e00*/  @!P1 BRA `(.L_x_6) ;  /* 0x0000000400049947 */ /* 0x018fea0003800000 */
[----:B-1----:R-:W-:Y:S01]  /*4e10*/  IMAD.MOV.U32 R4, RZ, RZ, R36 ;  /* 0x000000ffff047224 */ /* 0x002fe200078e0024 */
[----:B--2---:R-:W-:Y:S01]  /*4e20*/  MOV R34, R140 ;  /* 0x0000008c00227202 */ /* 0x004fe20000000f00 */
[----:B------:R-:W-:Y:S02]  /*4e30*/  IMAD.MOV.U32 R36, RZ, RZ, R37 ;  /* 0x000000ffff247224 */ /* 0x000fe400078e0025 */
[----:B------:R-:W-:Y:S02]  /*4e40*/  IMAD.MOV.U32 R37, RZ, RZ, R39 ;  /* 0x000000ffff257224 */ /* 0x000fe400078e0027 */
[----:B------:R-:W-:Y:S02]  /*4e50*/  IMAD.MOV.U32 R39, RZ, RZ, R43 ;  /* 0x000000ffff277224 */ /* 0x000fe400078e002b */
[----:B------:R-:W-:Y:S02]  /*4e60*/  IMAD.MOV.U32 R43, RZ, RZ, R47 ;  /* 0x000000ffff2b7224 */ /* 0x000fe400078e002f */
[----:B------:R-:W-:-:S02]  /*4e70*/  IMAD.MOV.U32 R47, RZ, RZ, R51 ;  /* 0x000000ffff2f7224 */ /* 0x000fc400078e0033 */
[----:B------:R-:W-:Y:S02]  /*4e80*/  IMAD.MOV.U32 R51, RZ, RZ, R55 ;  /* 0x000000ffff337224 */ /* 0x000fe400078e0037 */
        /* <DEDUP_REMOVED lines=55> */
[----:B------:R-:W-:-:S04]  /*5200*/  IMAD.MOV.U32 R67, RZ, RZ, R143 ;  /* 0x000000ffff437224 */ /* 0x000fc800078e008f */
[----:B------:R3:W-:Y:S03]  /*5210*/  STTM.x64 tmem[UR11+0x80], R4 ;  /* 0x00008004000079ed */ /* 0x0007e6000834000b */
.L_x_6:
[----:B---3--:R-:W-:Y:S01]  /*5220*/  VIADD R4, R73, 0xffffffbf ;  /* 0xffffffbf49047836 */ /* 0x008fe20000000000 */
[----:B-12---:R-:W-:Y:S01]  /*5230*/  SHF.R.S32.HI R48, RZ, 0x1f, R217 ;  /* 0x0000001fff307819 */ /* 0x006fe200000114d9 */
[----:B------:R-:W-:Y:S01]  /*5240*/  IMAD.SHL.U32 R71, R217, 0x4, RZ ;  /* 0x00000004d9477824 */ /* 0x000fe200078e00ff */
[----:B------:R-:W1:Y:S01]  /*5250*/  FENCE.VIEW.ASYNC.T ;  /* 0x00000000000073c6 */ /* 0x000e620000000200 */
[C---:B------:R-:W-:Y:S01]  /*5260*/  VIADD R5, R73.reuse, 0xffffffbe ;  /* 0xffffffbe49057836 */ /* 0x040fe20000000000 */
[----:B------:R-:W-:Y:S01]  /*5270*/  ISETP.GE.U32.AND P1, PT, R4, 0x7fffffa0, PT ;  /* 0x7fffffa00400780c */ /* 0x000fe20003f26070 */
[----:B------:R-:W-:Y:S01]  /*5280*/  VIADD R46, R73, 0x1f ;  /* 0x0000001f492e7836 */ /* 0x000fe20000000000 */
[----:B------:R-:W-:Y:S01]  /*5290*/  SHF.L.U64.HI R72, R217, 0x2, R48 ;  /* 0x00000002d9487819 */ /* 0x000fe20000010230 */
[----:B------:R-:W-:Y:S01]  /*52a0*/  VIADD R47, R73, 0xffffffbd ;  /* 0xffffffbd492f7836 */ /* 0x000fe20000000000 */
[----:B-1----:R-:W-:Y:S01]  /*52b0*/  BAR.SYNC.DEFER_BLOCKING 0x0 ;  /* 0x0000000000007b1d */ /* 0x002fe20000010000 */
[-C--:B------:R-:W-:Y:S01]  /*52c0*/  IADD3 R4, P0, PT, R240, R71.reuse, RZ ;  /* 0x00000047f0047210 */ /* 0x080fe20007f1e0ff */
[----:B------:R-:W-:Y:S01]  /*52d0*/  UIADD3 UR20, UPT, UPT, UR15, 0x80, URZ ;  /* 0x000000800f147890 */ /* 0x000fe2000fffe0ff */
[----:B------:R-:W-:-:S02]  /*52e0*/  IADD3 R6, P2, PT, R238, R71, RZ ;  /* 0x00000047ee067210 */ /* 0x000fc40007f5e0ff */
[----:B------:R-:W-:Y:S01]  /*52f0*/  ISETP.GE.U32.AND P5, PT, R5, 0x7fffff9f, PT ;  /* 0x7fffff9f0500780c */ /* 0x000fe20003fa6070 */
[--C-:B------:R-:W-:Y:S01]  /*5300*/  IMAD.X R5, R241, 0x1, R72.reuse, P0 ;  /* 0x00000001f1057824 */ /* 0x100fe200000e0648 */
[-C--:B------:R-:W-:Y:S01]  /*5310*/  IADD3 R10, P0, PT, R232, R71.reuse, RZ ;  /* 0x00000047e80a7210 */ /* 0x080fe20007f1e0ff */
[--C-:B------:R-:W-:Y:S01]  /*5320*/  IMAD.X R7, R239, 0x1, R72.reuse, P2 ;  /* 0x00000001ef077824 */ /* 0x100fe200010e0648 */
[-C--:B------:R-:W-:Y:S02]  /*5330*/  IADD3 R12, P2, PT, R228, R71.reuse, RZ ;  /* 0x00000047e40c7210 */ /* 0x080fe40007f5e0ff */
[-C--:B------:R-:W-:Y:S01]  /*5340*/  IADD3 R8, P4, PT, R236, R71.reuse, RZ ;  /* 0x00000047ec087210 */ /* 0x080fe20007f9e0ff */
[--C-:B------:R-:W-:Y:S01]  /*5350*/  IMAD.X R11, R233, 0x1, R72.reuse, P0 ;  /* 0x00000001e90b7824 */ /* 0x100fe200000e0648 */
[-C--:B------:R-:W-:Y:S01]  /*5360*/  IADD3 R16, P0, PT, R220, R71.reuse, RZ ;  /* 0x00000047dc107210 */ /* 0x080fe20007f1e0ff */
[--C-:B------:R-:W-:Y:S01]  /*5370*/  IMAD.X R13, R229, 0x1, R72.reuse, P2 ;  /* 0x00000001e50d7824 */ /* 0x100fe200010e0648 */
[----:B------:R-:W-:Y:S01]  /*5380*/  IADD3 R18, P2, PT, R74, R71, RZ ;  /* 0x000000474a127210 */ /* 0x000fe20007f5e0ff */
[----:B------:R-:W-:Y:S01]  /*5390*/  IMAD.X R9, R237, 0x1, R72, P4 ;  /* 0x00000001ed097824 */ /* 0x000fe200020e0648 */
[----:B------:R-:W-:-:S02]  /*53a0*/  IADD3.X R17, PT, PT, R221, R72, RZ, P0, !PT ;  /* 0x00000048dd117210 */ /* 0x000fc400007fe4ff */
[-C--:B------:R-:W-:Y:S01]  /*53b0*/  IADD3 R20, P0, PT, R80, R71.reuse, RZ ;  /* 0x0000004750147210 */ /* 0x080fe20007f1e0ff */
[--C-:B------:R-:W-:Y:S01]  /*53c0*/  IMAD.X R19, R75, 0x1, R72.reuse, P2 ;  /* 0x000000014b137824 */ /* 0x100fe200010e0648 */
[-C--:B------:R-:W-:Y:S02]  /*53d0*/  IADD3 R24, P2, PT, R88, R71.reuse, RZ ;  /* 0x0000004758187210 */ /* 0x080fe40007f5e0ff */
[-C--:B------:R-:W-:Y:S01]  /*53e0*/  IADD3 R14, P4, PT, R224, R71.reuse, RZ ;  /* 0x00000047e00e7210 */ /* 0x080fe20007f9e0ff */
[--C-:B------:R-:W-:Y:S01]  /*53f0*/  IMAD.X R21, R81, 0x1, R72.reuse, P0 ;  /* 0x0000000151157824 */ /* 0x100fe200000e0648 */
        /* <DEDUP_REMOVED lines=16> */
[----:B------:R-:W-:Y:S01]  /*5500*/  IADD3 R32, P4, PT, R226, R71, RZ ;  /* 0x00000047e2207210 */ /* 0x000fe20007f9e0ff */
[--C-:B------:R-:W-:Y:S01]  /*5510*/  IMAD.X R41, R83, 0x1, R72.reuse, P0 ;  /* 0x0000000153297824 */ /* 0x100fe200000e0648 */
[----:B------:R-:W-:Y:S01]  /*5520*/  ISETP.NE.U32.AND P0, PT, RZ, UR8, PT ;  /* 0x00000008ff007c0c */ /* 0x000fe2000bf05070 */
[----:B------:R-:W-:-:S02]  /*5530*/  IMAD.X R43, R87, 0x1, R72, P2 ;  /* 0x00000001572b7824 */ /* 0x000fc400010e0648 */
[----:B------:R-:W-:Y:S01]  /*5540*/  IMAD.X R33, R227, 0x1, R72, P4 ;  /* 0x00000001e3217824 */ /* 0x000fe200020e0648 */
[----:B------:R-:W-:Y:S02]  /*5550*/  ISETP.LT.OR P2, PT, R46, 0x20, P0 ;  /* 0x000000202e00780c */ /* 0x000fe40000741670 */
[-C--:B------:R-:W-:Y:S02]  /*5560*/  IADD3 R38, P4, PT, R78, R71.reuse, RZ ;  /* 0x000000474e267210 */ /* 0x080fe40007f9e0ff */
[----:B------:R-:W-:-:S03]  /*5570*/  IADD3 R46, P6, PT, R94, R71, RZ ;  /* 0x000000475e2e7210 */ /* 0x000fc60007fde0ff */
[----:B------:R-:W-:Y:S01]  /*5580*/  IMAD.X R39, R79, 0x1, R72, P4 ;  /* 0x000000014f277824 */ /* 0x000fe200020e0648 */
[----:B------:R-:W-:-:S05]  /*5590*/  IADD3 R44, P4, PT, R90, R71, RZ ;  /* 0x000000475a2c7210 */ /* 0x000fca0007f9e0ff */
[--C-:B------:R-:W-:Y:S01]  /*55a0*/  IMAD.X R45, R91, 0x1, R72.reuse, P4 ;  /* 0x000000015b2d7824 */ /* 0x100fe200020e0648 */
[----:B------:R-:W-:Y:S01]  /*55b0*/  ISETP.GE.U32.AND P4, PT, R47, 0x7fffff9e, PT ;  /* 0x7fffff9e2f00780c */ /* 0x000fe20003f86070 */
[----:B------:R-:W-:Y:S01]  /*55c0*/  IMAD.X R47, R95, 0x1, R72, P6 ;  /* 0x000000015f2f7824 */ /* 0x000fe200030e0648 */
[----:B------:R-:W-:Y:S11]  /*55d0*/  @P2 BRA `(.L_x_7) ;  /* 0x0000000000c42947 */ /* 0x000ff60003800000 */
[----:B------:R-:W-:Y:S01]  /*55e0*/  UIADD3 UR5, UPT, UPT, UR10, 0x10000, URZ ;  /* 0x000100000a057890 */ /* 0x000fe2000fffe0ff */
[----:B------:R-:W-:Y:S01]  /*55f0*/  UMOV UR4, URZ ;  /* 0x000000ff00047c82 */ /* 0x000fe20008000000 */
[----:B------:R-:W-:Y:S02]  /*5600*/  UIADD3 UR8, UPT, UPT, UR15, 0x88, URZ ;  /* 0x000000880f087890 */ /* 0x000fe4000fffe0ff */
[----:B------:R-:W-:Y:S02]  /*5610*/  USHF.R.U32.HI UR5, URZ, 0x4, UR5 ;  /* 0x00000004ff057899 */ /* 0x000fe40008011605 */
[----:B------:R-:W-:Y:S02]  /*5620*/  UIADD3 UR9, UPT, UPT, UR15, 0x90, URZ ;  /* 0x000000900f097890 */ /* 0x000fe4000fffe0ff */
[----:B------:R-:W-:Y:S02]  /*5630*/  USGXT.U32 UR6, UR5, 0xe ;  /* 0x0000000e0506789a */ /* 0x000fe40008000000 */
[----:B------:R-:W-:-:S02]  /*5640*/  UIADD3 UR13, UPT, UPT, UR15, 0x98, URZ ;  /* 0x000000980f0d7890 */ /* 0x000fc4000fffe0ff */
[----:B------:R-:W-:Y:S02]  /*5650*/  UIADD3 UR28, UP1, UPT, UR6, 0x2, URZ ;  /* 0x00000002061c7890 */ /* 0x000fe4000ff3e0ff */
[----:B------:R-:W-:Y:S02]  /*5660*/  UIADD3 UR14, UPT, UPT, UR15, 0x40, URZ ;  /* 0x000000400f0e7890 */ /* 0x000fe4000fffe0ff */
[----:B------:R-:W-:Y:S02]  /*5670*/  UIADD3.X UR29, UPT, UPT, UR4, 0x40004040, URZ, UP1, !UPT ;  /* 0x40004040041d7890 */ /* 0x000fe40008ffe4ff */
[----:B------:R-:W-:Y:S02]  /*5680*/  UIADD3 UR21, UPT, UPT, UR15, 0xa0, URZ ;  /* 0x000000a00f157890 */ /* 0x000fe4000fffe0ff */
[----:B------:R-:W-:Y:S02]  /*5690*/  UIADD3.64 UR16, UPT, UPT, UR28, 0x2, URZ ;  /* 0x000000021c107897 */ /* 0x000fe4000fffe0ff */
[----:B------:R-:W-:-:S02]  /*56a0*/  UIADD3.64 UR22, UPT, UPT, UR28, 0x4, URZ ;  /* 0x000000041c167897 */ /* 0x000fc4000fffe0ff */
[----:B------:R-:W-:Y:S02]  /*56b0*/  UIADD3 UR27, UPT, UPT, UR15, 0x40, URZ ;  /* 0x000000400f1b7890 */ /* 0x000fe4000fffe0ff */
[----:B------:R-:W-:Y:S02]  /*56c0*/  UIADD3 UR24, UPT, UPT, UR15, 0xa8, URZ ;  /* 0x000000a80f187890 */ /* 0x000fe4000fffe0ff */
[----:B------:R-:W-:Y:S02]  /*56d0*/  UIADD3 UR42, UPT, UPT, UR15, 0x40, URZ ;  /* 0x000000400f2a7890 */ /* 0x000fe4000fffe0ff */
[----:B------:R-:W-:Y:S01]  /*56e0*/  UIADD3 UR25, UPT, UPT, UR15, 0xb0, URZ ;  /* 0x000000b00f197890 */ /* 0x000fe2000fffe0ff */
[----:B------:R-:W-:Y:S01]  /*56f0*/  UMOV UR30, 0x0 ;  /* 0x00000000001e7882 */ /* 0x000fe20000000000 */
[----:B------:R-:W-:Y:S01]  /*5700*/  UMOV UR31, 0x8100910 ;  /* 0x08100910001f7882 */ /* 0x000fe20000000000 */
[----:B------:R-:W-:Y:S02]  /*5710*/  UIADD3 UR43, UPT, UPT, UR15, 0x40, URZ ;  /* 0x000000400f2b7890 */ /* 0x000fe4000fffe0ff */
[----:B------:R-:W-:Y:S01]  /*5720*/  UIADD3 UR26, UPT, UPT, UR15, 0xb8, URZ ;  /* 0x000000b80f1a7890 */ /* 0x000fe2000fffe0ff */
[----:B------:R-:W-:Y:S01]  /*5730*/  UMOV UR7, 0x40004040 ;  /* 0x4000404000077882 */ /* 0x000fe20000000000 */
[----:B------:R-:W-:Y:S01]  /*5740*/  UMOV UR32, 0x0 ;  /* 0x0000000000207882 */ /* 0x000fe20000000000 */
[----:B------:R-:W-:Y:S01]  /*5750*/  UMOV UR33, 0x8100910 ;  /* 0x0810091000217882 */ /* 0x000fe20000000000 */
[----:B------:R-:W-:Y:S01]  /*5760*/  UMOV UR34, 0x0 ;  /* 0x0000000000227882 */ /* 0x000fe20000000000 */
[----:B------:R-:W-:Y:S01]  /*5770*/  UMOV UR35, 0x8100910 ;  /* 0x0810091000237882 */ /* 0x000fe20000000000 */
[----:B------:R1:W-:Y:S01]  /*5780*/  UTCHMMA tmem[UR20], gdesc[UR6], tmem[UR15], tmem[UR30], idesc[UR31], !UPT ;  /* 0x00ff1e06140079ea */ /* 0x0003e2000f80000f */
[----:B------:R-:W-:Y:S01]  /*5790*/  UMOV UR36, 0x0 ;  /* 0x0000000000247882 */ /* 0x000fe20000000000 */
[----:B------:R-:W-:Y:S01]  /*57a0*/  UMOV UR37, 0x8100910 ;  /* 0x0810091000257882 */ /* 0x000fe20000000000 */
[----:B------:R1:W-:Y:S01]  /*57b0*/  UTCHMMA tmem[UR8], gdesc[UR28], tmem[UR15], tmem[UR32], idesc[UR33], UPT ;  /* 0x00ff201c080079ea */ /* 0x0003e2000b80000f */
        /* <DEDUP_REMOVED lines=8> */
[----:B------:R-:W-:Y:S01]  /*5840*/  UMOV UR4, UR12 ;  /* 0x0000000c00047c82 */ /* 0x000fe20008000000 */
[----:B------:R-:W-:Y:S01]  /*5850*/  UMOV UR5, URZ ;  /* 0x000000ff00057c82 */ /* 0x000fe20008000000 */
[----:B------:R1:W-:Y:S01]  /*5860*/  UTCHMMA tmem[UR21], gdesc[UR6], tmem[UR14], tmem[UR38], idesc[UR39], !UPT ;  /* 0x00ff2606150079ea */ /* 0x0003e2000f80000e */
[----:B------:R-:W-:Y:S01]  /*5870*/  UMOV UR46, 0x0 ;  /* 0x00000000002e7882 */ /* 0x000fe20000000000 */
[----:B------:R-:W-:Y:S01]  /*5880*/  UMOV UR47, 0x8100910 ;  /* 0x08100910002f7882 */ /* 0x000fe20000000000 */
[----:B------:R1:W-:Y:S01]  /*5890*/  UTCHMMA tmem[UR24], gdesc[UR28], tmem[UR27], tmem[UR40], idesc[UR41], UPT ;  /* 0x00ff281c180079ea */ /* 0x0003e2000b80001b */
[----:B------:R-:W-:Y:S01]  /*58a0*/  UMOV UR4, UR4 ;  /* 0x0000000400047c82 */ /* 0x000fe20008000000 */
[----:B------:R1:W-:Y:S01]  /*58b0*/  UTCHMMA tmem[UR25], gdesc[UR16], tmem[UR42], tmem[UR44], idesc[UR45], UPT ;  /* 0x00ff2c10190079ea */ /* 0x0003e2000b80002a */
[----:B------:R1:W-:Y:S01]  /*58c0*/  UTCHMMA tmem[UR26], gdesc[UR22], tmem[UR43], tmem[UR46], idesc[UR47], UPT ;  /* 0x00ff2e161a0079ea */ /* 0x0003e2000b80002b */
[----:B------:R1:W-:Y:S01]  /*58d0*/  UTCBAR [UR4], URZ ;  /* 0x000000ff040073e9 */ /* 0x0003e200080000ff */
[----:B------:R-:W-:Y:S01]  /*58e0*/  NOP ;  /* 0x0000000000007918 */ /* 0x000fe20000000000 */
.L_x_7:
[----:B------:R-:W2:Y:S04]  /*58f0*/  LDL.LU.64 R88, [R1+0x8] ;  /* 0x0000080001587983 */ /* 0x000ea80000300a00 */
[----:B------:R-:W3:Y:S04]  /*5900*/  LDL.LU.64 R142, [R1] ;  /* 0x00000000018e7983 */ /* 0x000ee80000300a00 */
[----:B------:R-:W4:Y:S04]  /*5910*/  LDL.LU.64 R144, [R1+0x10] ;  /* 0x0000100001907983 */ /* 0x000f280000300a00 */
[----:B------:R-:W5:Y:S04]  /*5920*/  LDL.LU.64 R92, [R1+0x28] ;  /* 0x00002800015c7983 */ /* 0x000f680000300a00 */
[----:B------:R-:W2:Y:S04]  /*5930*/  LDL.LU.64 R90, [R1+0x18] ;  /* 0x00001800015a7983 */ /* 0x000ea80000300a00 */
[----:B------:R-:W2:Y:S04]  /*5940*/  LDL.LU.64 R146, [R1+0x20] ;  /* 0x0000200001927983 */ /* 0x000ea80000300a00 */
[----:B------:R-:W2:Y:S04]  /*5950*/  LDL.LU.64 R148, [R1+0x30] ;  /* 0x0000300001947983 */ /* 0x000ea80000300a00 */
[----:B------:R-:W2:Y:S04]  /*5960*/  LDL.LU.64 R140, [R1+0x48] ;  /* 0x00004800018c7983 */ /* 0x000ea80000300a00 */
[----:B------:R-:W2:Y:S04]  /*5970*/  LDL.LU.64 R94, [R1+0x38] ;  /* 0x00003800015e7983 */ /* 0x000ea80000300a00 */
[----:B------:R-:W2:Y:S04]  /*5980*/  LDL.LU.64 R150, [R1+0x40] ;  /* 0x0000400001967983 */ /* 0x000ea80000300a00 */
[----:B------:R-:W2:Y:S01]  /*5990*/  LDL.LU.64 R152, [R1+0x50] ;  /* 0x0000500001987983 */ /* 0x000ea20000300a00 */
[C---:B------:R-:W-:Y:S01]  /*59a0*/  VIADD R49, R73.reuse, 0xffffffbc ;  /* 0xffffffbc49317836 */ /* 0x040fe20000000000 */
[----:B-1----:R-:W-:Y:S01]  /*59b0*/  UMOV UR4, URZ ;  /* 0x000000ff00047c82 */ /* 0x002fe20008000000 */
[C---:B------:R-:W-:Y:S01]  /*59c0*/  VIADD R50, R73.reuse, 0xffffffbb ;  /* 0xffffffbb49327836 */ /* 0x040fe20000000000 */
[----:B------:R-:W-:Y:S01]  /*59d0*/  BAR.SYNC.DEFER_BLOCKING 0x0 ;  /* 0x0000000000007b1d */ /* 0x000fe20000010000 */
[----:B------:R-:W-:-:S02]  /*59e0*/  VIADD R51, R73, 0xffffffa2 ;  /* 0xffffffa249337836 */ /* 0x000fc40000000000 */
[C---:B------:R-:W-:Y:S02]  /*59f0*/  VIADD R53, R73.reuse, 0xffffffa3 ;  /* 0xffffffa349357836 */ /* 0x040fe40000000000 */
[C---:B------:R-:W-:Y:S02]  /*5a00*/  VIADD R75, R73.reuse, 0xffffffa0 ;  /* 0xffffffa0494b7836 */ /* 0x040fe40000000000 */
[----:B------:R-:W-:Y:S01]  /*5a10*/  VIADD R61, R73, 0xffffffb2 ;  /* 0xffffffb2493d7836 */ /* 0x000fe20000000000 */
[----:B------:R-:W1:Y:S01]  /*5a20*/  S2R R86, SR_TID.X ;  /* 0x0000000000567919 */ /* 0x000e620000002100 */
[----:B------:R-:W-:Y:S01]  /*5a30*/  @!PT LDS RZ, [RZ] ;  /* 0x00000000fffff984 */ /* 0x000fe20000000800 */
[----:B------:R-:W-:Y:S01]  /*5a40*/  @!PT LDS RZ, [RZ] ;  /* 0x00000000fffff984 */ /* 0x000fe20000000800 */
[----:B------:R-:W-:Y:S01]  /*5a50*/  @!PT LDS RZ, [RZ] ;  /* 0x00000000fffff984 */ /* 0x000fe20000000800 */
[----:B------:R1:W-:Y:S04]  /*5a60*/  LDGSTS.E [R252], desc[UR18][R4.64], !P1 ;  /* 0x0000000004fc7fae */ /* 0x0003e8000c9a1012 */
[----:B------:R1:W-:Y:S01]  /*5a70*/  LDGSTS.E [R252+0x200], desc[UR18][R6.64], !P1 ;  /* 0x0020000006fc7fae */ /* 0x0003e2000c9a1012 */
[----:B------:R-:W-:Y:S01]  /*5a80*/  ISETP.GE.U32.AND P1, PT, R49, 0x7fffff9d, PT ;  /* 0x7fffff9d3100780c */ /* 0x000fe20003f26070 */
[----:B------:R-:W-:-:S02]  /*5a90*/  VIADD R49, R73, 0xffffffba ;  /* 0xffffffba49317836 */ /* 0x000fc40000000000 */
[----:B------:R1:W-:Y:S02]  /*5aa0*/  LDGSTS.E [R252+0x400], desc[UR18][R8.64], !P5 ;  /* 0x0040000008fc7fae */ /* 0x0003e4000e9a1012 */
[-C--:B-1----:R-:W-:Y:S02]  /*5ab0*/  IADD3 R4, P2, PT, R96, R71.reuse, RZ ;  /* 0x0000004760047210 */ /* 0x082fe40007f5e0ff */
[----:B------:R1:W-:Y:S01]  /*5ac0*/  LDGSTS.E [R252+0x600], desc[UR18][R28.64], !P5 ;  /* 0x006000001cfc7fae */ /* 0x0003e2000e9a1012 */
[-C--:B------:R-:W-:Y:S02]  /*5ad0*/  IADD3 R6, P6, PT, R98, R71.reuse, RZ ;  /* 0x0000004762067210 */ /* 0x080fe40007fde0ff */
[--C-:B------:R-:W-:Y:S01]  /*5ae0*/  IMAD.X R5, R97, 0x1, R72.reuse, P2 ;  /* 0x0000000161057824 */ /* 0x100fe200010e0648 */
[----:B------:R-:W-:Y:S01]  /*5af0*/  ISETP.GE.U32.AND P2, PT, R50, 0x7fffff9c, PT ;  /* 0x7fffff9c3200780c */ /* 0x000fe20003f46070 */
[----:B------:R-:W-:Y:S01]  /*5b00*/  VIADD R50, R73, 0xffffffb9 ;  /* 0xffffffb949327836 */ /* 0x000fe20000000000 */
[----:B------:R-:W-:Y:S01]  /*5b10*/  IADD3 R8, P5, PT, R100, R71, RZ ;  /* 0x0000004764087210 */ /* 0x000fe20007fbe0ff */
[----:B------:R1:W-:Y:S01]  /*5b20*/  LDGSTS.E [R252+0x800], desc[UR18][R10.64], !P4 ;  /* 0x008000000afc7fae */ /* 0x0003e2000e1a1012 */
[----:B------:R-:W-:Y:S01]  /*5b30*/  IMAD.X R7, R99, 0x1, R72, P6 ;  /* 0x0000000163077824 */ /* 0x000fe200030e0648 */
[----:B------:R-:W-:-:S02]  /*5b40*/  LOP3.LUT R86, R86, 0x1f, RZ, 0xc0, !PT ;  /* 0x0000001f56567812 */ /* 0x000fc400078ec0ff */
[----:B------:R-:W-:Y:S01]  /*5b50*/  LDGSTS.E [R252+0xa00], desc[UR18][R30.64], !P4 ;  /* 0x00a000001efc7fae */ /* 0x000fe2000e1a1012 */
[----:B------:R-:W-:Y:S01]  /*5b60*/  ISETP.GE.U32.AND P4, PT, R49, 0x7fffff9b, PT ;  /* 0x7fffff9b3100780c */ /* 0x000fe20003f86070 */
[----:B------:R-:W-:Y:S01]  /*5b70*/  IMAD.X R9, R101, 0x1, R72, P5 ;  /* 0x0000000165097824 */ /* 0x000fe200028e0648 */
[----:B------:R-:W-:Y:S01]  /*5b80*/  ISETP.GE.U32.AND P5, PT, R50, 0x7fffff9a, PT ;  /* 0x7fffff9a3200780c */ /* 0x000fe20003fa6070 */
[----:B------:R1:W-:Y:S02]  /*5b90*/  LDGSTS.E [R252+0xc00], desc[UR18][R12.64], !P1 ;  /* 0x00c000000cfc7fae */ /* 0x0003e4000c9a1012 */
[C---:B-1----:R-:W-:Y:S02]  /*5ba0*/  VIADD R28, R73.reuse, 0xffffffb8 ;  /* 0xffffffb8491c7836 */ /* 0x042fe40000000000 */
[----:B------:R-:W-:Y:S01]  /*5bb0*/  VIADD R29, R73, 0xffffffb7 ;  /* 0xffffffb7491d7836 */ /* 0x000fe20000000000 */
[----:B------:R-:W-:Y:S01]  /*5bc0*/  LDGSTS.E [R252+0xe00], desc[UR18][R32.64], !P1 ;  /* 0x00e0000020fc7fae */ /* 0x000fe2000c9a1012 */
[----:B------:R-:W-:-:S02]  /*5bd0*/  IADD3 R10, P6, PT, R102, R71, RZ ;  /* 0x00000047660a7210 */ /* 0x000fc40007fde0ff */
[----:B------:R-:W-:Y:S01]  /*5be0*/  ISETP.GE.U32.AND P1, PT, R28, 0x7fffff99, PT ;  /* 0x7fffff991c00780c */ /* 0x000fe20003f26070 */
[----:B------:R1:W-:Y:S01]  /*5bf0*/  LDGSTS.E [R252+0x1000], desc[UR18][R14.64], !P2 ;  /* 0x010000000efc7fae */ /* 0x0003e2000d1a1012 */
[----:B------:R-:W-:Y:S02]  /*5c00*/  VIADD R28, R73, 0xffffffb6 ;  /* 0xffffffb6491c7836 */ /* 0x000fe40000000000 */
[----:B------:R-:W-:Y:S01]  /*5c10*/  IMAD.X R11, R103, 0x1, R72, P6 ;  /* 0x00000001670b7824 */ /* 0x000fe200030e0648 */
[----:B------:R-:W-:Y:S01]  /*5c20*/  LDGSTS.E [R252+0x1200], desc[UR18][R34.64], !P2 ;  /* 0x0120000022fc7fae */ /* 0x000fe2000d1a1012 */
[----:B------:R-:W-:Y:S01]  /*5c30*/  IADD3 R12, P2, PT, R104, R71, RZ ;  /* 0x00000047680c7210 */ /* 0x000fe20007f5e0ff */
[C---:B------:R-:W-:Y:S02]  /*5c40*/  VIADD R30, R73.reuse, 0xffffffae ;  /* 0xffffffae491e7836 */ /* 0x040fe40000000000 */
[----:B------:R1:W-:Y:S01]  /*5c50*/  LDGSTS.E [R252+0x1400], desc[UR18][R16.64], !P4 ;  /* 0x0140000010fc7fae */ /* 0x0003e2000e1a1012 */
[----:B------:R-:W-:-:S02]  /*5c60*/  VIADD R31, R73, 0xffffffa8 ;  /* 0xffffffa8491f7836 */ /* 0x000fc40000000000 */
[----:B------:R-:W-:Y:S01]  /*5c70*/  IMAD.X R13, R105, 0x1, R72, P2 ;  /* 0x00000001690d7824 */ /* 0x000fe200010e0648 */
[----:B------:R-:W-:Y:S01]  /*5c80*/  LDGSTS.E [R252+0x1600], desc[UR18][R36.64], !P4 ;  /* 0x0160000024fc7fae */ /* 0x000fe2000e1a1012 */
[----:B------:R-:W-:Y:S01]  /*5c90*/  ISETP.GE.U32.AND P2, PT, R29, 0x7fffff98, PT ;  /* 0x7fffff981d00780c */ /* 0x000fe20003f46070 */
[C---:B------:R-:W-:Y:S01]  /*5ca0*/  VIADD R29, R73.reuse, 0xffffffb5 ;  /* 0xffffffb5491d7836 */ /* 0x040fe20000000000 */
[----:B------:R-:W-:Y:S01]  /*5cb0*/  ISETP.GE.U32.AND P4, PT, R28, 0x7fffff97, PT ;  /* 0x7fffff971c00780c */ /* 0x000fe20003f86070 */
[----:B------:R1:W-:Y:S02]  /*5cc0*/  LDGSTS.E [R252+0x1800], desc[UR18][R18.64], !P5 ;  /* 0x0180000012fc7fae */ /* 0x0003e4000e9a1012 */
[-C--:B-1----:R-:W-:Y:S01]  /*5cd0*/  IADD3 R14, P6, PT, R106, R71.reuse, RZ ;  /* 0x000000476a0e7210 */ /* 0x082fe20007fde0ff */
[----:B------:R-:W-:Y:S01]  /*5ce0*/  VIADD R28, R73, 0xffffffb4 ;  /* 0xffffffb4491c7836 */ /* 0x000fe20000000000 */
[----:B------:R-:W-:Y:S01]  /*5cf0*/  LDGSTS.E [R252+0x1a00], desc[UR18][R38.64], !P5 ;  /* 0x01a0000026fc7fae */ /* 0x000fe2000e9a1012 */
[----:B------:R-:W-:-:S02]  /*5d00*/  IADD3 R16, P5, PT, R108, R71, RZ ;  /* 0x000000476c107210 */ /* 0x000fc40007fbe0ff */
[--C-:B------:R-:W-:Y:S01]  /*5d10*/  IMAD.X R15, R107, 0x1, R72.reuse, P6 ;  /* 0x000000016b0f7824 */ /* 0x100fe200030e0648 */
[----:B------:R1:W-:Y:S01]  /*5d20*/  LDGSTS.E [R252+0x1c00], desc[UR18][R20.64], !P1 ;  /* 0x01c0000014fc7fae */ /* 0x0003e2000c9a1012 */
[----:B------:R-:W-:Y:S02]  /*5d30*/  VIADD R33, R73, 0xffffffa9 ;  /* 0xffffffa949217836 */ /* 0x000fe40000000000 */
[----:B------:R-:W-:Y:S01]  /*5d40*/  IMAD.X R17, R109, 0x1, R72, P5 ;  /* 0x000000016d117824 */ /* 0x000fe200028e0648 */
[----:B------:R-:W-:Y:S01]  /*5d50*/  ISETP.GE.U32.AND P5, PT, R29, 0x7fffff96, PT ;  /* 0x7fffff961d00780c */ /* 0x000fe20003fa6070 */
[----:B------:R-:W-:Y:S01]  /*5d60*/  LDGSTS.E [R252+0x1e00], desc[UR18][R40.64], !P1 ;  /* 0x01e0000028fc7fae */ /* 0x000fe2000c9a1012 */
[-C--:B------:R-:W-:Y:S01]  /*5d70*/  IADD3 R18, P6, PT, R110, R71.reuse, RZ ;  /* 0x000000476e127210 */ /* 0x080fe20007fde0ff */
[C---:B------:R-:W-:Y:S02]  /*5d80*/  VIADD R29, R73.reuse, 0xffffffb3 ;  /* 0xffffffb3491d7836 */ /* 0x040fe40000000000 */
[----:B------:R1:W-:Y:S01]  /*5d90*/  LDGSTS.E [R252+0x2000], desc[UR18][R22.64], !P2 ;  /* 0x0200000016fc7fae */ /* 0x0003e2000d1a1012 */
[----:B------:R-:W-:Y:S01]  /*5da0*/  VIADD R35, R73, 0xffffffaa ;  /* 0xffffffaa49237836 */ /* 0x000fe20000000000 */
[----:B-1----:R-:W-:-:S02]  /*5db0*/  IADD3 R20, P1, PT, R112, R71, RZ ;  /* 0x0000004770147210 */ /* 0x002fc40007f3e0ff */
[----:B------:R-:W-:Y:S01]  /*5dc0*/  LDGSTS.E [R252+0x2200], desc[UR18][R42.64], !P2 ;  /* 0x022000002afc7fae */ /* 0x000fe2000d1a1012 */
[--C-:B------:R-:W-:Y:S01]  /*5dd0*/  IMAD.X R19, R111, 0x1, R72.reuse, P6 ;  /* 0x000000016f137824 */ /* 0x100fe200030e0648 */
[----:B------:R-:W-:Y:S01]  /*5de0*/  ISETP.GE.U32.AND P2, PT, R28, 0x7fffff95, PT ;  /* 0x7fffff951c00780c */ /* 0x000fe20003f46070 */
[----:B------:R-:W-:Y:S01]  /*5df0*/  VIADD R28, R73, 0xffffffad ;  /* 0xffffffad491c7836 */ /* 0x000fe20000000000 */
[----:B------:R1:W-:Y:S01]  /*5e00*/  LDGSTS.E [R252+0x2400], desc[UR18][R24.64], !P4 ;  /* 0x0240000018fc7fae */ /* 0x0003e2000e1a1012 */
[----:B------:R-:W-:Y:S01]  /*5e10*/  IMAD.X R21, R113, 0x1, R72, P1 ;  /* 0x0000000171157824 */ /* 0x000fe200008e0648 */
[----:B------:R-:W-:Y:S01]  /*5e20*/  ISETP.GE.U32.AND P1, PT, R29, 0x7fffff94, PT ;  /* 0x7fffff941d00780c */ /* 0x000fe20003f26070 */
[C---:B------:R-:W-:Y:S01]  /*5e30*/  VIADD R29, R73.reuse, 0xffffffac ;  /* 0xffffffac491d7836 */ /* 0x040fe20000000000 */
[----:B------:R1:W-:Y:S01]  /*5e40*/  LDGSTS.E [R252+0x2600], desc[UR18][R44.64], !P4 ;  /* 0x026000002cfc7fae */ /* 0x0003e2000e1a1012 */
[----:B------:R-:W-:Y:S01]  /*5e50*/  IADD3 R22, P6, PT, R114, R71, RZ ;  /* 0x0000004772167210 */ /* 0x000fe20007fde0ff */
[C---:B------:R-:W-:Y:S01]  /*5e60*/  VIADD R36, R73.reuse, 0xffffffab ;  /* 0xffffffab49247836 */ /* 0x040fe20000000000 */
[----:B------:R-:W1:Y:S01]  /*5e70*/  LDC R113, c[0x0][0x3a0] ;  /* 0x0000e800ff717b82 */ /* 0x000e620000000800 */
[----:B------:R1:W-:Y:S01]  /*5e80*/  LDGSTS.E [R252+0x2800], desc[UR18][R26.64], !P5 ;  /* 0x028000001afc7fae */ /* 0x0003e2000e9a1012 */
[----:B------:R-:W-:-:S02]  /*5e90*/  VIADD R37, R73, 0xffffffa4 ;  /* 0xffffffa449257836 */ /* 0x000fc40000000000 */
[--C-:B------:R-:W-:Y:S01]  /*5ea0*/  IMAD.X R23, R115, 0x1, R72.reuse, P6 ;  /* 0x0000000173177824 */ /* 0x100fe200030e0648 */
[----:B------:R1:W-:Y:S02]  /*5eb0*/  LDGSTS.E [R252+0x2a00], desc[UR18][R46.64], !P5 ;  /* 0x02a000002efc7fae */ /* 0x0003e4000e9a1012 */
[-C--:B-1----:R-:W-:Y:S01]  /*5ec0*/  IADD3 R24, P5, PT, R116, R71.reuse, RZ ;  /* 0x0000004774187210 */ /* 0x082fe20007fbe0ff */
[----:B------:R-:W-:Y:S01]  /*5ed0*/  VIADD R39, R73, 0xffffffa5 ;  /* 0xffffffa549277836 */ /* 0x000fe20000000000 */
[----:B------:R-:W-:Y:S01]  /*5ee0*/  ISETP.GE.U32.AND P6, PT, R29, 0x7fffff8d, PT ;  /* 0x7fffff8d1d00780c */ /* 0x000fe20003fc6070 */
[C---:B------:R-:W-:Y:S01]  /*5ef0*/  VIADD R43, R73.reuse, 0xffffffa6 ;  /* 0xffffffa6492b7836 */ /* 0x040fe20000000000 */
[----:B------:R-:W-:Y:S01]  /*5f00*/  IADD3 R29, PT, PT, R73, -0x51, RZ ;  /* 0xffffffaf491d7810 */ /* 0x000fe20007ffe0ff */
[--C-:B------:R-:W-:Y:S01]  /*5f10*/  IMAD.X R25, R117, 0x1, R72.reuse, P5 ;  /* 0x0000000175197824 */ /* 0x100fe200028e0648 */
[----:B------:R-:W-:Y:S01]  /*5f20*/  ISETP.GE.U32.AND P5, PT, R28, 0x7fffff8e, PT ;  /* 0x7fffff8e1c00780c */ /* 0x000fe20003fa6070 */
[C---:B------:R-:W-:Y:S01]  /*5f30*/  VIADD R45, R73.reuse, 0xffffffa7 ;  /* 0xffffffa7492d7836 */ /* 0x040fe20000000000 */
[-C--:B------:R-:W-:Y:S01]  /*5f40*/  IADD3 R26, P4, PT, R118, R71.reuse, RZ ;  /* 0x00000047761a7210 */ /* 0x080fe20007f9e0ff */
[----:B------:R-:W-:Y:S01]  /*5f50*/  LDGSTS.E [R252+0x2c00], desc[UR18][R4.64], !P2 ;  /* 0x02c0000004fc7fae */ /* 0x000fe2000d1a1012 */
[----:B------:R-:W-:Y:S01]  /*5f60*/  SEL R64, RZ, 0x1fffe, P5 ;  /* 0x0001fffeff407807 */ /* 0x000fe20002800000 */
[----:B------:R-:W-:Y:S01]  /*5f70*/  VIADD R47, R73, 0xffffffa1 ;  /* 0xffffffa1492f7836 */ /* 0x000fe20000000000 */
[----:B------:R-:W-:Y:S01]  /*5f80*/  SEL R63, RZ, 0x1, P6 ;  /* 0x00000001ff3f7807 */ /* 0x000fe20003000000 */
[----:B------:R-:W-:Y:S01]  /*5f90*/  IMAD.X R27, R119, 0x1, R72, P4 ;  /* 0x00000001771b7824 */ /* 0x000fe200020e0648 */
[-C--:B------:R-:W-:Y:S01]  /*5fa0*/  IADD3 R28, P4, PT, R120, R71.reuse, RZ ;  /* 0x00000047781c7210 */ /* 0x080fe20007f9e0ff */
[----:B------:R-:W-:Y:S01]  /*5fb0*/  LDGSTS.E [R252+0x2e00], desc[UR18][R6.64], !P2 ;  /* 0x02e0000006fc7fae */ /* 0x000fe2000d1a1012 */
[----:B------:R-:W-:Y:S01]  /*5fc0*/  ISETP.GE.U32.AND P5, PT, R29, 0x7fffff90, PT ;  /* 0x7fffff901d00780c */ /* 0x000fe20003fa6070 */
[----:B------:R-:W-:Y:S01]  /*5fd0*/  IMAD.IADD R64, R63, 0x1, R64 ;  /* 0x000000013f407824 */ /* 0x000fe200078e0240 */
[----:B------:R-:W-:Y:S01]  /*5fe0*/  ISETP.GE.U32.AND P6, PT, R30, 0x7fffff8f, PT ;  /* 0x7fffff8f1e00780c */ /* 0x000fe20003fc6070 */
[----:B------:R-:W-:Y:S01]  /*5ff0*/  IMAD.X R29, R121, 0x1, R72, P4 ;  /* 0x00000001791d7824 */ /* 0x000fe200020e0648 */
[-C--:B------:R-:W-:Y:S01]  /*6000*/  IADD3 R30, P4, PT, R122, R71.reuse, RZ ;  /* 0x000000477a1e7210 */ /* 0x080fe20007f9e0ff */
[----:B------:R1:W-:Y:S01]  /*6010*/  LDGSTS.E [R252+0x3000], desc[UR18][R8.64], !P1 ;  /* 0x0300000008fc7fae */ /* 0x0003e2000c9a1012 */
[----:B------:R-:W-:Y:S01]  /*6020*/  SEL R49, RZ, 0x4, P6 ;  /* 0x00000004ff317807 */ /* 0x000fe20003000000 */
[----:B------:R-:W-:Y:S01]  /*6030*/  VIADD R113, R113, 0x1f ;  /* 0x0000001f71717836 */ /* 0x000fe20000000000 */
[----:B------:R-:W-:Y:S01]  /*6040*/  SEL R66, RZ, 0x7fff8, P5 ;  /* 0x0007fff8ff427807 */ /* 0x000fe20002800000 */
[----:B------:R1:W-:Y:S01]  /*6050*/  LDGSTS.E [R252+0x3200], desc[UR18][R10.64], !P1 ;  /* 0x032000000afc7fae */ /* 0x0003e2000c9a1012 */
[----:B------:R-:W-:-:S02]  /*6060*/  IADD3 R32, P5, PT, R124, R71, RZ ;  /* 0x000000477c207210 */ /* 0x000fc40007fbe0ff */
[----:B------:R-:W-:Y:S01]  /*6070*/  ISETP.GE.U32.AND P6, PT, R31, 0x7fffff89, PT ;  /* 0x7fffff891f00780c */ /* 0x000fe20003fc6070 */
[--C-:B------:R-:W-:Y:S01]  /*6080*/  IMAD.X R31, R123, 0x1, R72.reuse, P4 ;  /* 0x000000017b1f7824 */ /* 0x100fe200020e0648 */
[----:B------:R-:W-:Y:S01]  /*6090*/  ISETP.GE.U32.AND P4, PT, R33, 0x7fffff8a, PT ;  /* 0x7fffff8a2100780c */ /* 0x000fe20003f86070 */
[----:B------:R-:W-:Y:S01]  /*60a0*/  IMAD.X R33, R125, 0x1, R72, P5 ;  /* 0x000000017d217824 */ /* 0x000fe200028e0648 */
[-C--:B------:R-:W-:Y:S02]  /*60b0*/  IADD3 R34, P5, PT, R126, R71.reuse, RZ ;  /* 0x000000477e227210 */ /* 0x080fe40007fbe0ff */
[----:B------:R-:W-:Y:S02]  /*60c0*/  SEL R74, RZ, 0x1fffe, P4 ;  /* 0x0001fffeff4a7807 */ /* 0x000fe40002000000 */
[----:B------:R-:W-:Y:S02]  /*60d0*/  IADD3 R40, P4, PT, R128, R71, RZ ;  /* 0x0000004780287210 */ /* 0x000fe40007f9e0ff */
[----:B------:R-:W-:-:S02]  /*60e0*/  SEL R65, RZ, 0x1, P6 ;  /* 0x00000001ff417807 */ /* 0x000fc40003000000 */
[----:B------:R-:W-:Y:S01]  /*60f0*/  ISETP.GE.U32.AND P6, PT, R35, 0x7fffff8b, PT ;  /* 0x7fffff8b2300780c */ /* 0x000fe20003fc6070 */
[--C-:B------:R-:W-:Y:S01]  /*6100*/  IMAD.X R35, R127, 0x1, R72.reuse, P5 ;  /* 0x000000017f237824 */ /* 0x100fe200028e0648 */
[----:B------:R-:W-:Y:S01]  /*6110*/  ISETP.GE.U32.AND P5, PT, R36, 0x7fffff8c, PT ;  /* 0x7fffff8c2400780c */ /* 0x000fe20003fa6070 */
[----:B------:R-:W-:Y:S01]  /*6120*/  IMAD.X R41, R129, 0x1, R72, P4 ;  /* 0x0000000181297824 */ /* 0x000fe200020e0648 */
[----:B------:R-:W-:Y:S01]  /*6130*/  IADD3 R36, P4, PT, R130, R71, RZ ;  /* 0x0000004782247210 */ /* 0x000fe20007f9e0ff */
[----:B------:R-:W-:Y:S01]  /*6140*/  IMAD.IADD R79, R65, 0x1, R74 ;  /* 0x00000001414f7824 */ /* 0x000fe200078e024a */
[----:B------:R-:W-:Y:S02]  /*6150*/  SEL R67, RZ, 0x4, P6 ;  /* 0x00000004ff437807 */ /* 0x000fe40003000000 */
[----:B------:R-:W-:Y:S01]  /*6160*/  ISETP.GE.U32.AND P6, PT, R37, 0x7fffff85, PT ;  /* 0x7fffff852500780c */ /* 0x000fe20003fc6070 */
[----:B------:R-:W-:Y:S01]  /*6170*/  IMAD.X R37, R131, 0x1, R72, P4 ;  /* 0x0000000183257824 */ /* 0x000fe200020e0648 */
[----:B------:R-:W-:-:S02]  /*6180*/  ISETP.GE.U32.AND P4, PT, R39, 0x7fffff86, PT ;  /* 0x7fffff862700780c */ /* 0x000fc40003f86070 */
[----:B------:R-:W-:Y:S02]  /*6190*/  SEL R78, RZ, 0x7fff8, P5 ;  /* 0x0007fff8ff4e7807 */ /* 0x000fe40002800000 */
[-C--:B------:R-:W-:Y:S02]  /*61a0*/  IADD3 R38, P5, PT, R132, R71.reuse, RZ ;  /* 0x0000004784267210 */ /* 0x080fe40007fbe0ff */
[----:B------:R-:W-:Y:S02]  /*61b0*/  SEL R83, RZ, 0x1fffe, P4 ;  /* 0x0001fffeff537807 */ /* 0x000fe40002000000 */
[----:B------:R-:W-:Y:S01]  /*61c0*/  SEL R82, RZ, 0x1, P6 ;  /* 0x00000001ff527807 */ /* 0x000fe20003000000 */
[----:B------:R-:W-:Y:S01]  /*61d0*/  IMAD.X R39, R133, 0x1, R72, P5 ;  /* 0x0000000185277824 */ /* 0x000fe200028e0648 */
[----:B------:R-:W-:Y:S02]  /*61e0*/  ISETP.GE.U32.AND P4, PT, R43, 0x7fffff87, PT ;  /* 0x7fffff872b00780c */ /* 0x000fe40003f86070 */
[-C--:B------:R-:W-:Y:S01]  /*61f0*/  IADD3 R42, P6, PT, R134, R71.reuse, RZ ;  /* 0x00000047862a7210 */ /* 0x080fe20007fde0ff */
[----:B------:R-:W-:Y:S01]  /*6200*/  IMAD.IADD R82, R82, 0x1, R83 ;  /* 0x0000000152527824 */ /* 0x000fe200078e0253 */
[----:B------:R-:W-:-:S02]  /*6210*/  IADD3 R44, P5, PT, R136, R71, RZ ;  /* 0x00000047882c7210 */ /* 0x000fc40007fbe0ff */
[----:B------:R-:W-:Y:S01]  /*6220*/  SEL R80, RZ, 0x4, P4 ;  /* 0x00000004ff507807 */ /* 0x000fe20002000000 */
[--C-:B------:R-:W-:Y:S01]  /*6230*/  IMAD.X R43, R135, 0x1, R72.reuse, P6 ;  /* 0x00000001872b7824 */ /* 0x100fe200030e0648 */
[----:B------:R-:W-:Y:S02]  /*6240*/  IADD3 R46, P4, PT, R138, R71, RZ ;  /* 0x000000478a2e7210 */ /* 0x000fe40007f9e0ff */
[----:B------:R-:W-:Y:S01]  /*6250*/  ISETP.GE.U32.AND P6, PT, R45, 0x7fffff88, PT ;  /* 0x7fffff882d00780c */ /* 0x000fe20003fc6070 */
[--C-:B------:R-:W-:Y:S01]  /*6260*/  IMAD.X R45, R137, 0x1, R72.reuse, P5 ;  /* 0x00000001892d7824 */ /* 0x100fe200028e0648 */
[----:B------:R-:W-:Y:S01]  /*6270*/  ISETP.GE.U32.AND P5, PT, R47, 0x7fffff82, PT ;  /* 0x7fffff822f00780c */ /* 0x000fe20003fa6070 */
[----:B------:R-:W-:Y:S01]  /*6280*/  IMAD.X R47, R139, 0x1, R72, P4 ;  /* 0x000000018b2f7824 */ /* 0x000fe200020e0648 */
[----:B------:R-:W-:Y:S02]  /*6290*/  ISETP.GE.U32.AND P4, PT, R51, 0x7fffff83, PT ;  /* 0x7fffff833300780c */ /* 0x000fe40003f86070 */
[----:B------:R-:W-:-:S02]  /*62a0*/  SEL R81, RZ, 0x7fff8, P6 ;  /* 0x0007fff8ff517807 */ /* 0x000fc40003000000 */
[----:B------:R-:W-:Y:S02]  /*62b0*/  SEL R84, RZ, 0x4, P4 ;  /* 0x00000004ff547807 */ /* 0x000fe40002000000 */
[----:B------:R-:W-:Y:S02]  /*62c0*/  ISETP.GE.U32.AND P4, PT, R53, 0x7fffff84, PT ;  /* 0x7fffff843500780c */ /* 0x000fe40003f86070 */
[-C--:B------:R-:W-:Y:S02]  /*62d0*/  IADD3 R50, P6, PT, R172, R71.reuse, RZ ;  /* 0x00000047ac327210 */ /* 0x080fe40007fde0ff */
[----:B------:R-:W-:Y:S02]  /*62e0*/  SEL R87, RZ, 0x1fffe, P5 ;  /* 0x0001fffeff577807 */ /* 0x000fe40002800000 */
[----:B------:R-:W-:Y:S01]  /*62f0*/  IADD3 R52, P5, PT, R174, R71, RZ ;  /* 0x00000047ae347210 */ /* 0x000fe20007fbe0ff */
[----:B------:R-:W-:Y:S01]  /*6300*/  IMAD.X R51, R173, 0x1, R72, P6 ;  /* 0x00000001ad337824 */ /* 0x000fe200030e0648 */
[----:B------:R-:W-:-:S02]  /*6310*/  SEL R85, RZ, 0x7fff8, P4 ;  /* 0x0007fff8ff557807 */ /* 0x000fc40002000000 */
[----:B------:R-:W-:Y:S01]  /*6320*/  ISETP.GE.U32.AND P4, PT, R75, 0x7fffff81, PT ;  /* 0x7fffff814b00780c */ /* 0x000fe20003f86070 */
[--C-:B------:R-:W-:Y:S01]  /*6330*/  IMAD.X R53, R175, 0x1, R72.reuse, P5 ;  /* 0x00000001af357824 */ /* 0x100fe200028e0648 */
[-C--:B------:R-:W-:Y:S02]  /*6340*/  IADD3 R54, P6, PT, R176, R71.reuse, RZ ;  /* 0x00000047b0367210 */ /* 0x080fe40007fde0ff */
[-C--:B------:R-:W-:Y:S02]  /*6350*/  IADD3 R56, P5, PT, R178, R71.reuse, RZ ;  /* 0x00000047b2387210 */ /* 0x080fe40007fbe0ff */
[----:B------:R-:W-:Y:S01]  /*6360*/  SEL R74, RZ, 0x1, P4 ;  /* 0x00000001ff4a7807 */ /* 0x000fe20002000000 */
[--C-:B------:R-:W-:Y:S01]  /*6370*/  IMAD.X R55, R177, 0x1, R72.reuse, P6 ;  /* 0x00000001b1377824 */ /* 0x100fe200030e0648 */
[-C--:B------:R-:W-:Y:S01]  /*6380*/  IADD3 R58, P6, PT, R180, R71.reuse, RZ ;  /* 0x00000047b43a7210 */ /* 0x080fe20007fde0ff */
[--C-:B------:R-:W-:Y:S01]  /*6390*/  IMAD.X R57, R179, 0x1, R72.reuse, P5 ;  /* 0x00000001b3397824 */ /* 0x100fe200028e0648 */
[----:B------:R-:W-:Y:S01]  /*63a0*/  IADD3 R60, P5, PT, R182, R71, RZ ;  /* 0x00000047b63c7210 */ /* 0x000fe20007fbe0ff */
[----:B------:R-:W-:Y:S01]  /*63b0*/  IMAD.IADD R87, R74, 0x1, R87 ;  /* 0x000000014a577824 */ /* 0x000fe200078e0257 */
[----:B------:R-:W-:Y:S01]  /*63c0*/  LOP3.LUT R79, R79, 0x3, RZ, 0xc0, !PT ;  /* 0x000000034f4f7812 */ /* 0x000fe200078ec0ff */
[--C-:B------:R-:W-:Y:S01]  /*63d0*/  IMAD.X R59, R181, 0x1, R72.reuse, P6 ;  /* 0x00000001b53b7824 */ /* 0x100fe200030e0648 */
[----:B------:R-:W-:Y:S01]  /*63e0*/  ISETP.GE.U32.AND P6, PT, R61, 0x7fffff93, PT ;  /* 0x7fffff933d00780c */ /* 0x000fe20003fc6070 */
[----:B------:R-:W-:Y:S01]  /*63f0*/  IMAD.X R61, R183, 0x1, R72, P5 ;  /* 0x00000001b73d7824 */ /* 0x000fe200028e0648 */
[----:B------:R-:W-:-:S02]  /*6400*/  LOP3.LUT R87, R87, 0x3, RZ, 0xc0, !PT ;  /* 0x0000000357577812 */ /* 0x000fc400078ec0ff */
[----:B------:R-:W-:Y:S02]  /*6410*/  IADD3 R62, P5, PT, R184, R71, RZ ;  /* 0x00000047b83e7210 */ /* 0x000fe40007fbe0ff */
[----:B------:R-:W-:Y:S02]  /*6420*/  LOP3.LUT R82, R82, 0x3, RZ, 0xc0, !PT ;  /* 0x0000000352527812 */ /* 0x000fe400078ec0ff */
[----:B------:R-:W-:Y:S01]  /*6430*/  IADD3 R78, PT, PT, R79, R78, R67 ;  /* 0x0000004e4f4e7210 */ /* 0x000fe20007ffe043 */
[----:B------:R-:W-:Y:S01]  /*6440*/  IMAD.X R63, R185, 0x1, R72, P5 ;  /* 0x00000001b93f7824 */ /* 0x000fe200028e0648 */
[----:B------:R-:W-:Y:S02]  /*6450*/  IADD3 R84, PT, PT, R87, R85, R84 ;  /* 0x0000005557547210 */ /* 0x000fe40007ffe054 */
[----:B------:R-:W-:Y:S01]  /*6460*/  LOP3.LUT R65, R64, 0x3, RZ, 0xc0, !PT ;  /* 0x0000000340417812 */ /* 0x000fe200078ec0ff */
[----:B------:R-:W-:Y:S01]  /*6470*/  IMAD.SHL.U32 R78, R78, 0x100, RZ ;  /* 0x000001004e4e7824 */ /* 0x000fe200078e00ff */
[----:B------:R-:W-:Y:S01]  /*6480*/  IADD3 R80, PT, PT, R82, R81, R80 ;  /* 0x0000005152507210 */ /* 0x000fe20007ffe050 */
[----:B------:R1:W-:Y:S01]  /*6490*/  LDGSTS.E [R252+0x3400], desc[UR18][R12.64], !P6 ;  /* 0x034000000cfc7fae */ /* 0x0003e2000f1a1012 */
[----:B------:R-:W-:-:S02]  /*64a0*/  IADD3 R64, P5, PT, R186, R71, RZ ;  /* 0x00000047ba407210 */ /* 0x000fc40007fbe0ff */
[----:B------:R-:W-:Y:S01]  /*64b0*/  LOP3.LUT R81, R84, 0xf, RZ, 0xc0, !PT ;  /* 0x0000000f54517812 */ /* 0x000fe200078ec0ff */
[----:B------:R3:W-:Y:S01]  /*64c0*/  LDGSTS.E [R252+0x3600], desc[UR18][R14.64], !P6 ;  /* 0x036000000efc7fae */ /* 0x0007e2000f1a1012 */
[----:B------:R-:W-:Y:S01]  /*64d0*/  IADD3 R74, PT, PT, R65, R66, R49 ;  /* 0x00000042414a7210 */ /* 0x000fe20007ffe031 */
[----:B------:R-:W-:Y:S01]  /*64e0*/  VIADD R49, R73, 0xffffffb1 ;  /* 0xffffffb149317836 */ /* 0x000fe20000000000 */
[----:B------:R-:W-:Y:S01]  /*64f0*/  LOP3.LUT R79, R78, 0xf00, RZ, 0xe2, !PT ;  /* 0x00000f004e4f7812 */ /* 0x000fe200078ee2ff */
[--C-:B------:R-:W-:Y:S01]  /*6500*/  IMAD.X R65, R187, 0x1, R72.reuse, P5 ;  /* 0x00000001bb417824 */ /* 0x100fe200028e0648 */
[-C--:B------:R-:W-:Y:S01]  /*6510*/  IADD3 R66, P5, PT, R188, R71.reuse, RZ ;  /* 0x00000047bc427210 */ /* 0x080fe20007fbe0ff */
[----:B------:R-:W-:Y:S01]  /*6520*/  IMAD R80, R80, 0x10, R81 ;  /* 0x0000001050507824 */ /* 0x000fe200078e0251 */
[----:B------:R-:W-:Y:S01]  /*6530*/  ISETP.GE.U32.AND P2, PT, R49, 0x7fffff92, PT ;  /* 0x7fffff923100780c */ /* 0x000fe20003f46070 */
[----:B------:R-:W-:Y:S01]  /*6540*/  IMAD R74, R74, 0x1000, R79 ;  /* 0x000010004a4a7824 */ /* 0x000fe200078e024f */
[-C--:B-1----:R-:W-:Y:S01]  /*6550*/  IADD3 R8, P1, PT, R194, R71.reuse, RZ ;  /* 0x00000047c2087210 */ /* 0x082fe20007f3e0ff */
[--C-:B------:R-:W-:Y:S01]  /*6560*/  IMAD.X R67, R189, 0x1, R72.reuse, P5 ;  /* 0x00000001bd437824 */ /* 0x100fe200028e0648 */
[----:B------:R-:W-:Y:S01]  /*6570*/  LOP3.LUT R49, R80, 0xff, RZ, 0xc0, !PT ;  /* 0x000000ff50317812 */ /* 0x000fe200078ec0ff */
[----:B------:R-:W-:Y:S01]  /*6580*/  VIADD R73, R73, 0xffffffb0 ;  /* 0xffffffb049497836 */ /* 0x000fe20000000000 */
[-C--:B------:R-:W-:Y:S01]  /*6590*/  IADD3 R4, P5, PT, R190, R71.reuse, RZ ;  /* 0x00000047be047210 */ /* 0x080fe20007fbe0ff */
[--C-:B------:R-:W-:Y:S01]  /*65a0*/  IMAD.X R9, R195, 0x1, R72.reuse, P1 ;  /* 0x00000001c3097824 */ /* 0x100fe200008e0648 */
[-C--:B------:R-:W-:Y:S01]  /*65b0*/  IADD3 R10, P1, PT, R196, R71.reuse, RZ ;  /* 0x00000047c40a7210 */ /* 0x080fe20007f3e0ff */
[----:B------:R-:W-:Y:S01]  /*65c0*/  IMAD.IADD R49, R74, 0x1, R49 ;  /* 0x000000014a317824 */ /* 0x000fe200078e0231 */
[----:B------:R-:W-:Y:S01]  /*65d0*/  SHF.R.S32.HI R80, RZ, 0x1f, R77 ;  /* 0x0000001fff507819 */ /* 0x000fe2000001144d */
[--C-:B------:R-:W-:Y:S01]  /*65e0*/  IMAD.X R5, R191, 0x1, R72.reuse, P5 ;  /* 0x00000001bf057824 */ /* 0x100fe200028e0648 */
[----:B------:R-:W-:Y:S01]  /*65f0*/  IADD3 R6, P5, PT, R192, R71, RZ ;  /* 0x00000047c0067210 */ /* 0x000fe20007fbe0ff */
[----:B------:R-:W-:Y:S01]  /*6600*/  IMAD.X R11, R197, 0x1, R72, P1 ;  /* 0x00000001c50b7824 */ /* 0x000fe200008e0648 */
[----:B------:R-:W-:Y:S01]  /*6610*/  LOP3.LUT R49, R49, 0xffff, RZ, 0xc0, !PT ;  /* 0x0000ffff31317812 */ /* 0x000fe200078ec0ff */
[----:B------:R-:W-:Y:S01]  /*6620*/  LDGSTS.E [R252+0x3800], desc[UR18][R16.64], !P2 ;  /* 0x0380000010fc7fae */ /* 0x000fe2000d1a1012 */
[----:B------:R-:W-:-:S02]  /*6630*/  IADD3.X R7, PT, PT, R193, R72, RZ, P5, !PT ;  /* 0x00000048c1077210 */ /* 0x000fc40002ffe4ff */
[----:B------:R-:W-:Y:S01]  /*6640*/  ISETP.GE.U32.AND P5, PT, R73, 0x7fffff91, PT ;  /* 0x7fffff914900780c */ /* 0x000fe20003fa6070 */
[----:B------:R1:W-:Y:S01]  /*6650*/  LDGSTS.E [R252+0x3a00], desc[UR18][R18.64], !P2 ;  /* 0x03a0000012fc7fae */ /* 0x0003e2000d1a1012 */
[--C-:B------:R-:W-:Y:S02]  /*6660*/  SHF.R.U32.HI R73, RZ, 0xf, R49.reuse ;  /* 0x0000000fff497819 */ /* 0x100fe40000011631 */
[--C-:B------:R-:W-:Y:S02]  /*6670*/  SHF.R.U32.HI R13, RZ, 0xe, R49.reuse ;  /* 0x0000000eff0d7819 */ /* 0x100fe40000011631 */
[----:B------:R-:W-:Y:S01]  /*6680*/  LOP3.LUT P1, RZ, R73, 0x1, RZ, 0xc0, !PT ;  /* 0x0000000149ff7812 */ /* 0x000fe2000782c0ff */
[----:B------:R-:W-:Y:S01]  /*6690*/  IMAD.SHL.U32 R73, R77, 0x4, RZ ;  /* 0x000000044d497824 */ /* 0x000fe200078e00ff */
[----:B---3--:R-:W-:Y:S02]  /*66a0*/  SHF.R.U32.HI R15, RZ, 0xd, R49 ;  /* 0x0000000dff0f7819 */ /* 0x008fe40000011631 */
[----:B------:R-:W-:-:S02]  /*66b0*/  LOP3.LUT P2, RZ, R13, 0x1, RZ, 0xc0, !PT ;  /* 0x000000010dff7812 */ /* 0x000fc4000784c0ff */
[----:B------:R-:W-:Y:S01]  /*66c0*/  SHF.L.U64.HI R74, R77, 0x2, R80 ;  /* 0x000000024d4a7819 */ /* 0x000fe20000010250 */
[----:B------:R3:W-:Y:S01]  /*66d0*/  LDGSTS.E [R252+0x3c00], desc[UR18][R20.64], !P5 ;  /* 0x03c0000014fc7fae */ /* 0x0007e2000e9a1012 */
[----:B-1----:R-:W-:Y:S02]  /*66e0*/  SHF.R.U32.HI R19, RZ, 0xc, R49 ;  /* 0x0000000cff137819 */ /* 0x002fe40000011631 */
[-C--:B------:R-:W-:Y:S01]  /*66f0*/  IADD3 R78, P6, PT, R204, R71.reuse, RZ ;  /* 0x00000047cc4e7210 */ /* 0x080fe20007fde0ff */
[----:B------:R1:W-:Y:S01]  /*6700*/  LDGSTS.E [R252+0x3e00], desc[UR18][R22.64], !P5 ;  /* 0x03e0000016fc7fae */ /* 0x0003e2000e9a1012 */
[----:B------:R-:W-:-:S03]  /*6710*/  IADD3 R12, P5, PT, R198, R71, RZ ;  /* 0x00000047c60c7210 */ /* 0x000fc60007fbe0ff */
[----:B------:R-:W-:Y:S01]  /*6720*/  LDGSTS.E [R252+0x4000], desc[UR18][R24.64], P1 ;  /* 0x0400000018fc7fae */ /* 0x000fe200089a1012 */
[--C-:B------:R-:W-:Y:S01]  /*6730*/  IMAD.X R79, R205, 0x1, R72.reuse, P6 ;  /* 0x00000001cd4f7824 */ /* 0x100fe200030e0648 */
[-C--:B------:R-:W-:Y:S01]  /*6740*/  IADD3 R14, P6, PT, R206, R71.reuse, RZ ;  /* 0x00000047ce0e7210 */ /* 0x080fe20007fde0ff */
[--C-:B------:R-:W-:Y:S01]  /*6750*/  IMAD.X R13, R199, 0x1, R72.reuse, P5 ;  /* 0x00000001c70d7824 */ /* 0x100fe200028e0648 */
[----:B------:R2:W-:Y:S01]  /*6760*/  LDGSTS.E [R252+0x4200], desc[UR18][R26.64], P1 ;  /* 0x042000001afc7fae */ /* 0x0005e200089a1012 */
[----:B------:R-:W-:Y:S02]  /*6770*/  IADD3 R16, P1, PT, R200, R71, RZ ;  /* 0x00000047c8107210 */ /* 0x000fe40007f3e0ff */
[----:B------:R-:W-:Y:S01]  /*6780*/  LOP3.LUT P5, RZ, R15, 0x1, RZ, 0xc0, !PT ;  /* 0x000000010fff7812 */ /* 0x000fe200078ac0ff */
[----:B------:R4:W-:Y:S01]  /*6790*/  LDGSTS.E [R252+0x4400], desc[UR18][R28.64], P2 ;  /* 0x044000001cfc7fae */ /* 0x0009e200091a1012 */
[--C-:B---3--:R-:W-:Y:S01]  /*67a0*/  SHF.R.U32.HI R21, RZ, 0xb, R49.reuse ;  /* 0x0000000bff157819 */ /* 0x108fe20000011631 */
[--C-:B------:R-:W-:Y:S01]  /*67b0*/  IMAD.X R17, R201, 0x1, R72.reuse, P1 ;  /* 0x00000001c9117824 */ /* 0x100fe200008e0648 */
[----:B------:R-:W-:Y:S01]  /*67c0*/  LOP3.LUT P1, RZ, R19, 0x1, RZ, 0xc0, !PT ;  /* 0x0000000113ff7812 */ /* 0x000fe2000782c0ff */
[----:B------:R3:W-:Y:S01]  /*67d0*/  LDGSTS.E [R252+0x4600], desc[UR18][R30.64], P2 ;  /* 0x046000001efc7fae */ /* 0x0007e200091a1012 */
[----:B-1----:R-:W-:Y:S01]  /*67e0*/  SHF.R.U32.HI R23, RZ, 0xa, R49 ;  /* 0x0000000aff177819 */ /* 0x002fe20000011631 */
[----:B------:R-:W-:Y:S01]  /*67f0*/  IMAD.X R15, R207, 0x1, R72, P6 ;  /* 0x00000001cf0f7824 */ /* 0x000fe200030e0648 */
[----:B------:R-:W-:-:S02]  /*6800*/  LOP3.LUT P2, RZ, R21, 0x1, RZ, 0xc0, !PT ;  /* 0x0000000115ff7812 */ /* 0x000fc4000784c0ff */
[--C-:B--2---:R-:W-:Y:S02]  /*6810*/  SHF.R.U32.HI R27, RZ, 0x9, R49.reuse ;  /* 0x00000009ff1b7819 */ /* 0x104fe40000011631 */
[----:B------:R-:W-:Y:S01]  /*6820*/  IADD3 R18, P6, PT, R208, R71, RZ ;  /* 0x00000047d0127210 */ /* 0x000fe20007fde0ff */
[----:B------:R-:W-:Y:S01]  /*6830*/  LDGSTS.E [R252+0x4800], desc[UR18][R32.64], P5 ;  /* 0x0480000020fc7fae */ /* 0x000fe2000a9a1012 */
[----:B----4-:R-:W-:-:S03]  /*6840*/  SHF.R.U32.HI R29, RZ, 0x8, R49 ;  /* 0x00000008ff1d7819 */ /* 0x010fc60000011631 */
[----:B------:R1:W-:Y:S01]  /*6850*/  LDGSTS.E [R252+0x4a00], desc[UR18][R34.64], P5 ;  /* 0x04a0000022fc7fae */ /* 0x0003e2000a9a1012 */
[-C--:B------:R-:W-:Y:S01]  /*6860*/  IADD3 R20, P5, PT, R202, R71.reuse, RZ ;  /* 0x00000047ca147210 */ /* 0x080fe20007fbe0ff */
[--C-:B------:R-:W-:Y:S01]  /*6870*/  IMAD.X R19, R209, 0x1, R72.reuse, P6 ;  /* 0x00000001d1137824 */ /* 0x100fe200030e0648 */
[--C-:B---3--:R-:W-:Y:S01]  /*6880*/  SHF.R.U32.HI R31, RZ, 0x7, R49.reuse ;  /* 0x00000007ff1f7819 */ /* 0x108fe20000011631 */
[----:B------:R-:W-:Y:S01]  /*6890*/  LDGSTS.E [R252+0x4c00], desc[UR18][R40.64], P1 ;  /* 0x04c0000028fc7fae */ /* 0x000fe200089a1012 */
[----:B------:R-:W-:Y:S01]  /*68a0*/  IADD3 R22, P6, PT, R210, R71, RZ ;  /* 0x00000047d2167210 */ /* 0x000fe20007fde0ff */
[--C-:B------:R-:W-:Y:S01]  /*68b0*/  IMAD.X R21, R203, 0x1, R72.reuse, P5 ;  /* 0x00000001cb157824 */ /* 0x100fe200028e0648 */
[----:B------:R-:W-:Y:S01]  /*68c0*/  LOP3.LUT P5, RZ, R23, 0x1, RZ, 0xc0, !PT ;  /* 0x0000000117ff7812 */ /* 0x000fe200078ac0ff */
[----:B------:R2:W-:Y:S01]  /*68d0*/  LDGSTS.E [R252+0x4e00], desc[UR18][R36.64], P1 ;  /* 0x04e0000024fc7fae */ /* 0x0005e200089a1012 */
[-C--:B------:R-:W-:Y:S01]  /*68e0*/  IADD3 R24, P1, PT, R152, R73.reuse, RZ ;  /* 0x0000004998187210 */ /* 0x080fe20007f3e0ff */
[----:B------:R-:W-:Y:S01]  /*68f0*/  IMAD.X R23, R211, 0x1, R72, P6 ;  /* 0x00000001d3177824 */ /* 0x000fe200030e0648 */
[-C--:B------:R-:W-:Y:S01]  /*6900*/  IADD3 R26, P6, PT, R150, R73.reuse, RZ ;  /* 0x00000049961a7210 */ /* 0x080fe20007fde0ff */
[----:B------:R3:W-:Y:S01]  /*6910*/  LDGSTS.E [R252+0x5000], desc[UR18][R38.64], P2 ;  /* 0x0500000026fc7fae */ /* 0x0007e200091a1012 */
[--C-:B-1----:R-:W-:Y:S01]  /*6920*/  SHF.R.U32.HI R35, RZ, 0x6, R49.reuse ;  /* 0x00000006ff237819 */ /* 0x102fe20000011631 */
[--C-:B------:R-:W-:Y:S01]  /*6930*/  IMAD.X R25, R153, 0x1, R74.reuse, P1 ;  /* 0x0000000199197824 */ /* 0x100fe200008e064a */
[----:B------:R-:W-:Y:S01]  /*6940*/  LOP3.LUT P1, RZ, R27, 0x1, RZ, 0xc0, !PT ;  /* 0x000000011bff7812 */ /* 0x000fe2000782c0ff */
[----:B------:R1:W-:Y:S01]  /*6950*/  LDGSTS.E [R252+0x5200], desc[UR18][R42.64], P2 ;  /* 0x052000002afc7fae */ /* 0x0003e200091a1012 */
[----:B------:R-:W-:Y:S01]  /*6960*/  LOP3.LUT P2, RZ, R29, 0x1, RZ, 0xc0, !PT ;  /* 0x000000011dff7812 */ /* 0x000fe2000784c0ff */
[----:B------:R-:W-:Y:S01]  /*6970*/  IMAD.X R27, R151, 0x1, R74, P6 ;  /* 0x00000001971b7824 */ /* 0x000fe200030e064a */
[----:B------:R-:W-:Y:S01]  /*6980*/  IADD3 R30, P6, PT, R146, R73, RZ ;  /* 0x00000049921e7210 */ /* 0x000fe20007fde0ff */
[----:B------:R-:W-:Y:S01]  /*6990*/  LDGSTS.E [R252+0x5400], desc[UR18][R44.64], P5 ;  /* 0x054000002cfc7fae */ /* 0x000fe2000a9a1012 */
[----:B--2---:R-:W-:-:S03]  /*69a0*/  SHF.R.U32.HI R37, RZ, 0x5, R49 ;  /* 0x00000005ff257819 */ /* 0x004fc60000011631 */
[----:B------:R2:W-:Y:S01]  /*69b0*/  LDGSTS.E [R252+0x5600], desc[UR18][R46.64], P5 ;  /* 0x056000002efc7fae */ /* 0x0005e2000a9a1012 */
[-C--:B------:R-:W-:Y:S02]  /*69c0*/  IADD3 R28, P5, PT, R148, R73.reuse, RZ ;  /* 0x00000049941c7210 */ /* 0x080fe40007fbe0ff */
[--C-:B---3--:R-:W-:Y:S01]  /*69d0*/  SHF.R.U32.HI R39, RZ, 0x4, R49.reuse ;  /* 0x00000004ff277819 */ /* 0x108fe20000011631 */
[----:B------:R-:W-:Y:S01]  /*69e0*/  LDGSTS.E [R252+0x5800], desc[UR18][R50.64], P1 ;  /* 0x0580000032fc7fae */ /* 0x000fe200089a1012 */
[--C-:B-1----:R-:W-:Y:S01]  /*69f0*/  SHF.R.U32.HI R43, RZ, 0x3, R49.reuse ;  /* 0x00000003ff2b7819 */ /* 0x102fe20000011631 */
[--C-:B------:R-:W-:Y:S01]  /*6a00*/  IMAD.X R29, R149, 0x1, R74.reuse, P5 ;  /* 0x00000001951d7824 */ /* 0x100fe200028e064a */
[----:B------:R-:W-:Y:S01]  /*6a10*/  LOP3.LUT P5, RZ, R31, 0x1, RZ, 0xc0, !PT ;  /* 0x000000011fff7812 */ /* 0x000fe200078ac0ff */
[----:B------:R-:W-:Y:S01]  /*6a20*/  LDGSTS.E [R252+0x5a00], desc[UR18][R52.64], P1 ;  /* 0x05a0000034fc7fae */ /* 0x000fe200089a1012 */
[-C--:B------:R-:W-:Y:S01]  /*6a30*/  IADD3 R32, P1, PT, R144, R73.reuse, RZ ;  /* 0x0000004990207210 */ /* 0x080fe20007f3e0ff */
[--C-:B------:R-:W-:Y:S01]  /*6a40*/  IMAD.X R31, R147, 0x1, R74.reuse, P6 ;  /* 0x00000001931f7824 */ /* 0x100fe200030e064a */
[-C--:B------:R-:W-:Y:S01]  /*6a50*/  IADD3 R34, P6, PT, R142, R73.reuse, RZ ;  /* 0x000000498e227210 */ /* 0x080fe20007fde0ff */
[----:B------:R-:W-:Y:S01]  /*6a60*/  LDGSTS.E [R252+0x5c00], desc[UR18][R54.64], P2 ;  /* 0x05c0000036fc7fae */ /* 0x000fe200091a1012 */
[--C-:B--2---:R-:W-:Y:S01]  /*6a70*/  SHF.R.U32.HI R47, RZ, 0x2, R49.reuse ;  /* 0x00000002ff2f7819 */ /* 0x104fe20000011631 */
[--C-:B------:R-:W-:Y:S01]  /*6a80*/  IMAD.X R33, R145, 0x1, R74.reuse, P1 ;  /* 0x0000000191217824 */ /* 0x100fe200008e064a */
[----:B------:R-:W-:Y:S01]  /*6a90*/  LOP3.LUT P1, RZ, R35, 0x1, RZ, 0xc0, !PT ;  /* 0x0000000123ff7812 */ /* 0x000fe2000782c0ff */
[----:B------:R-:W-:Y:S01]  /*6aa0*/  LDGSTS.E [R252+0x5e00], desc[UR18][R56.64], P2 ;  /* 0x05e0000038fc7fae */ /* 0x000fe200091a1012 */
[-C--:B------:R-:W-:Y:S01]  /*6ab0*/  IADD3 R36, P2, PT, R248, R73.reuse, RZ ;  /* 0x00000049f8247210 */ /* 0x080fe20007f5e0ff */
[----:B------:R-:W-:Y:S01]  /*6ac0*/  IMAD.X R35, R143, 0x1, R74, P6 ;  /* 0x000000018f237824 */ /* 0x000fe200030e064a */
[----:B------:R-:W-:Y:S01]  /*6ad0*/  IADD3 R38, P6, PT, R244, R73, RZ ;  /* 0x00000049f4267210 */ /* 0x000fe20007fde0ff */
[----:B------:R-:W-:Y:S01]  /*6ae0*/  LDGSTS.E [R252+0x6000], desc[UR18][R58.64], P5 ;  /* 0x060000003afc7fae */ /* 0x000fe2000a9a1012 */
[----:B------:R-:W-:-:S03]  /*6af0*/  SHF.R.U32.HI R49, RZ, 0x1, R49 ;  /* 0x00000001ff317819 */ /* 0x000fc60000011631 */
[----:B------:R-:W-:Y:S01]  /*6b00*/  LDGSTS.E [R252+0x6200], desc[UR18][R60.64], P5 ;  /* 0x062000003cfc7fae */ /* 0x000fe2000a9a1012 */
[----:B------:R-:W-:Y:S01]  /*6b10*/  LOP3.LUT P5, RZ, R37, 0x1, RZ, 0xc0, !PT ;  /* 0x0000000125ff7812 */ /* 0x000fe200078ac0ff */
[--C-:B------:R-:W-:Y:S01]  /*6b20*/  IMAD.X R37, R249, 0x1, R74.reuse, P2 ;  /* 0x00000001f9257824 */ /* 0x100fe200010e064a */
[----:B------:R-:W-:Y:S01]  /*6b30*/  LOP3.LUT P2, RZ, R39, 0x1, RZ, 0xc0, !PT ;  /* 0x0000000127ff7812 */ /* 0x000fe2000784c0ff */
[----:B------:R-:W-:Y:S01]  /*6b40*/  LDGSTS.E [R252+0x6400], desc[UR18][R62.64], P1 ;  /* 0x064000003efc7fae */ /* 0x000fe200089a1012 */
[--C-:B------:R-:W-:Y:S01]  /*6b50*/  IMAD.X R39, R245, 0x1, R74.reuse, P6 ;  /* 0x00000001f5277824 */ /* 0x100fe200030e064a */
[-C--:B------:R-:W-:Y:S02]  /*6b60*/  IADD3 R40, P6, PT, R140, R73.reuse, RZ ;  /* 0x000000498c287210 */ /* 0x080fe40007fde0ff */
[----:B------:R-:W-:Y:S01]  /*6b70*/  LDGSTS.E [R252+0x6600], desc[UR18][R64.64], P1 ;  /* 0x0660000040fc7fae */ /* 0x000fe200089a1012 */
[-C--:B------:R-:W-:Y:S02]  /*6b80*/  IADD3 R42, P1, PT, R94, R73.reuse, RZ ;  /* 0x000000495e2a7210 */ /* 0x080fe40007f3e0ff */
[----:B------:R-:W1:Y:S01]  /*6b90*/  LDC R94, c[0x0][0x3a0] ;  /* 0x0000e800ff5e7b82 */ /* 0x000e620000000800 */
[--C-:B------:R-:W-:Y:S01]  /*6ba0*/  IMAD.X R41, R141, 0x1, R74.reuse, P6 ;  /* 0x000000018d297824 */ /* 0x100fe200030e064a */
[----:B------:R-:W-:Y:S01]  /*6bb0*/  LOP3.LUT P6, RZ, R43, 0x1, RZ, 0xc0, !PT ;  /* 0x000000012bff7812 */ /* 0x000fe200078cc0ff */
[----:B------:R-:W-:Y:S01]  /*6bc0*/  LDGSTS.E [R252+0x6800], desc[UR18][R66.64], P5 ;  /* 0x0680000042fc7fae */ /* 0x000fe2000a9a1012 */
[----:B------:R-:W-:Y:S01]  /*6bd0*/  IMAD.X R43, R95, 0x1, R74, P1 ;  /* 0x000000015f2b7824 */ /* 0x000fe200008e064a */
[----:B-----5:R-:W-:-:S02]  /*6be0*/  IADD3 R44, P1, PT, R92, R73, RZ ;  /* 0x000000495c2c7210 */ /* 0x020fc40007f3e0ff */
[----:B------:R2:W-:Y:S03]  /*6bf0*/  LDGSTS.E [R252+0x6a00], desc[UR18][R4.64], P5 ;  /* 0x06a0000004fc7fae */ /* 0x0005e6000a9a1012 */
[----:B------:R-:W-:Y:S01]  /*6c00*/  IMAD.X R45, R93, 0x1, R74, P1 ;  /* 0x000000015d2d7824 */ /* 0x000fe200008e064a */
[----:B------:R-:W-:Y:S01]  /*6c10*/  LDGSTS.E [R252+0x6c00], desc[UR18][R6.64], P2 ;  /* 0x06c0000006fc7fae */ /* 0x000fe200091a1012 */
[----:B------:R-:W-:-:S03]  /*6c20*/  LOP3.LUT P1, RZ, R47, 0x1, RZ, 0xc0, !PT ;  /* 0x000000012fff7812 */ /* 0x000fc6000782c0ff */
[----:B------:R3:W-:Y:S01]  /*6c30*/  LDGSTS.E [R252+0x6e00], desc[UR18][R8.64], P2 ;  /* 0x06e0000008fc7fae */ /* 0x0007e200091a1012 */
[----:B------:R-:W-:-:S03]  /*6c40*/  IADD3 R46, P2, PT, R90, R73, RZ ;  /* 0x000000495a2e7210 */ /* 0x000fc60007f5e0ff */
[----:B------:R4:W-:Y:S02]  /*6c50*/  LDGSTS.E [R252+0x7000], desc[UR18][R10.64], P6 ;  /* 0x070000000afc7fae */ /* 0x0009e4000b1a1012 */
[----:B------:R-:W-:Y:S01]  /*6c60*/  IMAD.X R47, R91, 0x1, R74, P2 ;  /* 0x000000015b2f7824 */ /* 0x000fe200010e064a */
[C---:B------:R-:W-:Y:S01]  /*6c70*/  ISETP.GT.AND P2, PT, R113.reuse, 0x5f, PT ;  /* 0x0000005f7100780c */ /* 0x040fe20003f44270 */
[----:B------:R1:W-:Y:S02]  /*6c80*/  LDGSTS.E [R252+0x7200], desc[UR18][R78.64], P6 ;  /* 0x072000004efc7fae */ /* 0x0003e4000b1a1012 */
[----:B-1----:R-:W-:Y:S01]  /*6c90*/  VIADD R94, R94, 0xffffffc0 ;  /* 0xffffffc05e5e7836 */ /* 0x002fe20000000000 */
[----:B--2---:R-:W-:Y:S01]  /*6ca0*/  IADD3 R4, P6, PT, R88, R73, RZ ;  /* 0x0000004958047210 */ /* 0x004fe20007fde0ff */
[----:B------:R1:W-:Y:S03]  /*6cb0*/  LDGSTS.E [R252+0x7400], desc[UR18][R12.64], P1 ;  /* 0x074000000cfc7fae */ /* 0x0003e600089a1012 */
[----:B------:R-:W-:Y:S01]  /*6cc0*/  ISETP.GE.AND P5, PT, R86, R94, PT ;  /* 0x0000005e5600720c */ /* 0x000fe20003fa6270 */
[----:B------:R1:W-:Y:S01]  /*6cd0*/  LDGSTS.E [R252+0x7600], desc[UR18][R14.64], P1 ;  /* 0x076000000efc7fae */ /* 0x0003e200089a1012 */
[----:B------:R-:W-:-:S02]  /*6ce0*/  ISETP.GE.AND P1, PT, R113, 0x20, PT ;  /* 0x000000207100780c */ /* 0x000fc40003f26270 */
[----:B------:R-:W-:Y:S02]  /*6cf0*/  SEL R5, RZ, 0x4, P5 ;  /* 0x00000004ff057807 */ /* 0x000fe40002800000 */
[----:B------:R-:W-:Y:S02]  /*6d00*/  LOP3.LUT P5, RZ, R49, 0x1, RZ, 0xc0, !PT ;  /* 0x0000000131ff7812 */ /* 0x000fe400078ac0ff */
[----:B------:R-:W-:Y:S01]  /*6d10*/  SEL R50, R5, RZ, P2 ;  /* 0x000000ff05327207 */ /* 0x000fe20001000000 */
[----:B------:R-:W-:Y:S01]  /*6d20*/  IMAD.X R5, R89, 0x1, R74, P6 ;  /* 0x0000000159057824 */ /* 0x000fe200030e064a */
[-C--:B---3--:R-:W-:Y:S02]  /*6d30*/  IADD3 R8, P6, PT, R246, R73.reuse, RZ ;  /* 0x00000049f6087210 */ /* 0x088fe40007fde0ff */
[----:B------:R-:W-:-:S03]  /*6d40*/  IADD3 R6, P2, PT, R250, R73, RZ ;  /* 0x00000049fa067210 */ /* 0x000fc60007f5e0ff */
[--C-:B------:R-:W-:Y:S01]  /*6d50*/  IMAD.X R9, R247, 0x1, R74.reuse, P6 ;  /* 0x00000001f7097824 */ /* 0x100fe200030e064a */
[----:B------:R-:W-:Y:S01]  /*6d60*/  ISETP.NE.U32.AND P6, PT, R50, RZ, PT ;  /* 0x000000ff3200720c */ /* 0x000fe20003fc5070 */
[--C-:B------:R-:W-:Y:S01]  /*6d70*/  IMAD.X R7, R251, 0x1, R74.reuse, P2 ;  /* 0x00000001fb077824 */ /* 0x100fe200010e064a */
[----:B----4-:R-:W-:Y:S01]  /*6d80*/  IADD3 R10, P2, PT, R242, R73, RZ ;  /* 0x00000049f20a7210 */ /* 0x010fe20007f5e0ff */
[----:B------:R1:W-:Y:S04]  /*6d90*/  LDGSTS.E [R252+0x7800], desc[UR18][R16.64], P5 ;  /* 0x0780000010fc7fae */ /* 0x0003e8000a9a1012 */
[----:B------:R1:W-:Y:S01]  /*6da0*/  LDGSTS.E [R252+0x7a00], desc[UR18][R18.64], P5 ;  /* 0x07a0000012fc7fae */ /* 0x0003e2000a9a1012 */
[----:B------:R-:W-:Y:S01]  /*6db0*/  IMAD.X R11, R243, 0x1, R74, P2 ;  /* 0x00000001f30b7824 */ /* 0x000fe200010e064a */
[----:B------:R-:W-:-:S02]  /*6dc0*/  ISETP.GE.AND P2, PT, R113, 0x40, PT ;  /* 0x000000407100780c */ /* 0x000fc40003f46270 */
[----:B------:R1:W-:Y:S04]  /*6dd0*/  LDGSTS.E [R252+0x7c00], desc[UR18][R20.64], !P4 ;  /* 0x07c0000014fc7fae */ /* 0x0003e8000e1a1012 */
[----:B------:R1:W-:Y:S04]  /*6de0*/  LDGSTS.E [R252+0x7e00], desc[UR18][R22.64], !P4 ;  /* 0x07e0000016fc7fae */ /* 0x0003e8000e1a1012 */
[----:B------:R-:W0:Y:S04]  /*6df0*/  LDGDEPBAR ;  /* 0x00000000000079af */ /* 0x000e280000000000 */
[----:B------:R1:W-:Y:S04]  /*6e00*/  LDGSTS.E [R216+0x14000], desc[UR18][R24.64], P6 ;  /* 0x1400000018d87fae */ /* 0x0003e8000b1a1012 */
        /* <DEDUP_REMOVED lines=15> */
[----:B------:R-:W0:Y:S01]  /*6f00*/  LDGDEPBAR ;  /* 0x00000000000079af */ /* 0x000e220000000000 */
[----:B------:R-:W-:Y:S05]  /*6f10*/  @!P2 BRA `(.L_x_8) ;  /* 0x0000003c0044a947 */ /* 0x000fea0003800000 */
[----:B------:R-:W2:Y:S01]  /*6f20*/  LDL.LU R146, [R1+0x60] ;  /* 0x0000600001927983 */ /* 0x000ea20000300800 */
[----:B------:R-:W-:Y:S01]  /*6f30*/  SHF.R.S32.HI R211, RZ, 0x1f, R218 ;  /* 0x0000001fffd37819 */ /* 0x000fe200000114da */
[----:B-1----:R-:W1:Y:S02]  /*6f40*/  LDC.64 R4, c[0x0][0x388] ;  /* 0x0000e200ff047b82 */ /* 0x002e640000000a00 */
[----:B------:R-:W3:Y:S04]  /*6f50*/  LDL.LU R145, [R1+0x64] ;  /* 0x0000640001917983 */ /* 0x000ee80000300800 */
[----:B------:R-:W4:Y:S02]  /*6f60*/  LDL.LU R144, [R1+0x68] ;  /* 0x0000680001907983 */ /* 0x000f240000300800 */
[----:B------:R-:W5:Y:S02]  /*6f70*/  LDC.64 R78, c[0x0][0x380] ;  /* 0x0000e000ff4e7b82 */ /* 0x000f640000000a00 */
[----:B------:R-:W5:Y:S04]  /*6f80*/  LDL.LU R143, [R1+0x6c] ;  /* 0x00006c00018f7983 */ /* 0x000f680000300800 */
        /* <DEDUP_REMOVED lines=11> */
[----:B------:R-:W5:Y:S01]  /*7040*/  LDL.LU R86, [R1+0x9c] ;  /* 0x00009c0001567983 */ /* 0x000f620000300800 */
[----:B------:R-:W-:-:S02]  /*7050*/  SHF.R.S32.HI R12, RZ, 0x1f, R219 ;  /* 0x0000001fff0c7819 */ /* 0x000fc400000114db */
[----:B------:R-:W-:Y:S02]  /*7060*/  SHF.R.S32.HI R13, RZ, 0x1f, R214 ;  /* 0x0000001fff0d7819 */ /* 0x000fe400000114d6 */
[----:B------:R-:W-:Y:S02]  /*7070*/  R2UR UR21, R75 ;  /* 0x000000004b1572ca */ /* 0x000fe400000e0000 */
[C---:B--2---:R-:W-:Y:S02]  /*7080*/  IADD3 R240, P5, PT, R218.reuse, R146, RZ ;  /* 0x00000092daf07210 */ /* 0x044fe40007fbe0ff */
[----:B---3--:R-:W-:Y:S02]  /*7090*/  IADD3 R238, P6, PT, R218, R145, RZ ;  /* 0x00000091daee7210 */ /* 0x008fe40007fde0ff */
[----:B------:R-:W-:Y:S02]  /*70a0*/  LEA.HI.X.SX32 R241, R146, R211, 0x1, P5 ;  /* 0x000000d392f17211 */ /* 0x000fe400028f0eff */
[----:B----4-:R-:W-:-:S02]  /*70b0*/  IADD3 R236, P2, PT, R218, R144, RZ ;  /* 0x00000090daec7210 */ /* 0x010fc40007f5e0ff */
[-C--:B------:R-:W-:Y:S02]  /*70c0*/  LEA.HI.X.SX32 R239, R145, R211.reuse, 0x1, P6 ;  /* 0x000000d391ef7211 */ /* 0x080fe400030f0eff */
[----:B------:R-:W-:Y:S02]  /*70d0*/  LEA.HI.X.SX32 R237, R144, R211, 0x1, P2 ;  /* 0x000000d390ed7211 */ /* 0x000fe400010f0eff */
[C---:B-----5:R-:W-:Y:S02]  /*70e0*/  IADD3 R234, P4, PT, R218.reuse, R143, RZ ;  /* 0x0000008fdaea7210 */ /* 0x060fe40007f9e0ff */
[C---:B------:R-:W-:Y:S02]  /*70f0*/  IADD3 R232, P5, PT, R218.reuse, R142, RZ ;  /* 0x0000008edae87210 */ /* 0x040fe40007fbe0ff */
[----:B------:R-:W-:Y:S02]  /*7100*/  LEA.HI.X.SX32 R235, R143, R211, 0x1, P4 ;  /* 0x000000d38feb7211 */ /* 0x000fe400020f0eff */
[----:B------:R-:W-:-:S02]  /*7110*/  IADD3 R230, P6, PT, R218, R141, RZ ;  /* 0x0000008ddae67210 */ /* 0x000fc40007fde0ff */
[----:B------:R-:W-:Y:S02]  /*7120*/  LEA.HI.X.SX32 R233, R142, R211, 0x1, P5 ;  /* 0x000000d38ee97211 */ /* 0x000fe400028f0eff */
[C---:B------:R-:W-:Y:S02]  /*7130*/  IADD3 R228, P2, PT, R218.reuse, R89, RZ ;  /* 0x00000059dae47210 */ /* 0x040fe40007f5e0ff */
[-C--:B------:R-:W-:Y:S02]  /*7140*/  LEA.HI.X.SX32 R231, R141, R211.reuse, 0x1, P6 ;  /* 0x000000d38de77211 */ /* 0x080fe400030f0eff */
[----:B------:R-:W-:Y:S02]  /*7150*/  LEA.HI.X.SX32 R229, R89, R211, 0x1, P2 ;  /* 0x000000d359e57211 */ /* 0x000fe400010f0eff */
[----:B------:R-:W2:Y:S01]  /*7160*/  LDL.LU R89, [R1+0xa0] ;  /* 0x0000a00001597983 */ /* 0x000ea20000300800 */
[C---:B------:R-:W-:Y:S02]  /*7170*/  IADD3 R226, P4, PT, R218.reuse, R140, RZ ;  /* 0x0000008cdae27210 */ /* 0x040fe40007f9e0ff */
[----:B------:R-:W-:-:S02]  /*7180*/  IADD3 R224, P5, PT, R218, R95, RZ ;  /* 0x0000005fdae07210 */ /* 0x000fc40007fbe0ff */
[----:B------:R-:W-:Y:S02]  /*7190*/  IADD3 R222, P6, PT, R218, R92, RZ ;  /* 0x0000005cdade7210 */ /* 0x000fe40007fde0ff */
[-C--:B------:R-:W-:Y:S02]  /*71a0*/  LEA.HI.X.SX32 R227, R140, R211.reuse, 0x1, P4 ;  /* 0x000000d38ce37211 */ /* 0x080fe400020f0eff */
[----:B------:R-:W-:Y:S02]  /*71b0*/  LEA.HI.X.SX32 R223, R92, R211, 0x1, P6 ;  /* 0x000000d35cdf7211 */ /* 0x000fe400030f0eff */
[----:B------:R-:W3:Y:S01]  /*71c0*/  LDL.LU R92, [R1+0xa4] ;  /* 0x0000a400015c7983 */ /* 0x000ee20000300800 */
[C---:B------:R-:W-:Y:S02]  /*71d0*/  IADD3 R8, P4, PT, R218.reuse, R91, RZ ;  /* 0x0000005bda087210 */ /* 0x040fe40007f9e0ff */
[----:B------:R-:W-:Y:S02]  /*71e0*/  IADD3 R220, P2, PT, R218, R94, RZ ;  /* 0x0000005edadc7210 */ /* 0x000fe40007f5e0ff */
[----:B------:R-:W-:-:S02]  /*71f0*/  LEA.HI.X.SX32 R9, R91, R211, 0x1, P4 ;  /* 0x000000d35b097211 */ /* 0x000fc400020f0eff */
[----:B------:R-:W4:Y:S01]  /*7200*/  LDL.LU R91, [R1+0xa8] ;  /* 0x0000a800015b7983 */ /* 0x000f220000300800 */
[----:B------:R-:W-:Y:S02]  /*7210*/  IADD3 R7, P6, PT, R218, R90, RZ ;  /* 0x0000005ada077210 */ /* 0x000fe40007fde0ff */
[-C--:B------:R-:W-:Y:S02]  /*7220*/  LEA.HI.X.SX32 R225, R95, R211.reuse, 0x1, P5 ;  /* 0x000000d35fe17211 */ /* 0x080fe400028f0eff */
[-C--:B------:R-:W-:Y:S02]  /*7230*/  LEA.HI.X.SX32 R221, R94, R211.reuse, 0x1, P2 ;  /* 0x000000d35edd7211 */ /* 0x080fe400010f0eff */
[----:B------:R-:W-:Y:S02]  /*7240*/  LEA.HI.X.SX32 R10, R90, R211, 0x1, P6 ;  /* 0x000000d35a0a7211 */ /* 0x000fe400030f0eff */
[C---:B------:R-:W-:Y:S01]  /*7250*/  IADD3 R216, P5, PT, R218.reuse, R93, RZ ;  /* 0x0000005ddad87210 */ /* 0x040fe20007fbe0ff */
[----:B------:R-:W5:Y:S01]  /*7260*/  LDL.LU R90, [R1+0xac] ;  /* 0x0000ac00015a7983 */ /* 0x000f620000300800 */
[----:B------:R-:W-:-:S02]  /*7270*/  IADD3 R212, P2, PT, R218, R88, RZ ;  /* 0x00000058dad47210 */ /* 0x000fc40007f5e0ff */
[----:B------:R-:W-:Y:S02]  /*7280*/  IADD3 R210, P4, PT, R218, R86, RZ ;  /* 0x00000056dad27210 */ /* 0x000fe40007f9e0ff */
[-C--:B------:R-:W-:Y:S02]  /*7290*/  LEA.HI.X.SX32 R11, R93, R211.reuse, 0x1, P5 ;  /* 0x000000d35d0b7211 */ /* 0x080fe400028f0eff */
[-C--:B------:R-:W-:Y:S01]  /*72a0*/  LEA.HI.X.SX32 R213, R88, R211.reuse, 0x1, P2 ;  /* 0x000000d358d57211 */ /* 0x080fe200010f0eff */
[----:B------:R-:W-:Y:S01]  /*72b0*/  IMAD R88, R76, 0x1f, RZ ;  /* 0x0000001f4c587824 */ /* 0x000fe200078e02ff */
[----:B------:R-:W-:Y:S02]  /*72c0*/  LEA.HI.X.SX32 R211, R86, R211, 0x1, P4 ;  /* 0x000000d356d37211 */ /* 0x000fe400020f0eff */
[----:B------:R-:W4:Y:S02]  /*72d0*/  LDL.LU R86, [R1+0xb0] ;  /* 0x0000b00001567983 */ /* 0x000f240000300800 */
[----:B------:R-:W-:-:S02]  /*72e0*/  SHF.R.S32.HI R207, RZ, 0x1f, R88 ;  /* 0x0000001fffcf7819 */ /* 0x000fc40000011458 */
[-C--:B------:R-:W-:Y:S02]  /*72f0*/  IADD3 R208, P6, PT, R219, R88.reuse, RZ ;  /* 0x00000058dbd07210 */ /* 0x080fe40007fde0ff */
[----:B------:R-:W-:Y:S02]  /*7300*/  IADD3 R206, P5, PT, R214, R88, RZ ;  /* 0x00000058d6ce7210 */ /* 0x000fe40007fbe0ff */
[----:B------:R-:W5:Y:S01]  /*7310*/  LDL.LU R88, [R1+0xb4] ;  /* 0x0000b40001587983 */ /* 0x000f620000300800 */
[--C-:B------:R-:W-:Y:S02]  /*7320*/  IMAD.X R209, R12, 0x1, R207.reuse, P6 ;  /* 0x000000010cd17824 */ /* 0x100fe400030e06cf */
[----:B------:R-:W-:Y:S01]  /*7330*/  IMAD.X R207, R13, 0x1, R207, P5 ;  /* 0x000000010dcf7824 */ /* 0x000fe200028e06cf */
[----:B--2---:R-:W-:Y:S02]  /*7340*/  SHF.R.S32.HI R203, RZ, 0x1f, R89 ;  /* 0x0000001fffcb7819 */ /* 0x004fe40000011459 */
[----:B------:R-:W-:-:S02]  /*7350*/  IADD3 R204, P6, PT, R219, R89, RZ ;  /* 0x00000059dbcc7210 */ /* 0x000fc40007fde0ff */
[----:B------:R-:W-:Y:S02]  /*7360*/  IADD3 R202, P5, PT, R214, R89, RZ ;  /* 0x00000059d6ca7210 */ /* 0x000fe40007fbe0ff */
[----:B------:R-:W2:Y:S04]  /*7370*/  LDL.LU R89, [R1+0xb8] ;  /* 0x0000b80001597983 */ /* 0x000ea80000300800 */
[----:B------:R-:W2:Y:S04]  /*7380*/  LDL.LU R93, [R1+0xbc] ;  /* 0x0000bc00015d7983 */ /* 0x000ea80000300800 */
[----:B------:R-:W2:Y:S04]  /*7390*/  LDL.LU R144, [R1+0xc0] ;  /* 0x0000c00001907983 */ /* 0x000ea80000300800 */
[----:B------:R-:W2:Y:S04]  /*73a0*/  LDL.LU R143, [R1+0xc4] ;  /* 0x0000c400018f7983 */ /* 0x000ea80000300800 */
[----:B------:R-:W2:Y:S04]  /*73b0*/  LDL.LU R142, [R1+0xc8] ;  /* 0x0000c800018e7983 */ /* 0x000ea80000300800 */
[----:B------:R-:W2:Y:S04]  /*73c0*/  LDL.LU R140, [R1+0xcc] ;  /* 0x0000cc00018c7983 */ /* 0x000ea80000300800 */
[----:B------:R-:W2:Y:S04]  /*73d0*/  LDL.LU R141, [R1+0xd0] ;  /* 0x0000d000018d7983 */ /* 0x000ea80000300800 */
[----:B------:R-:W2:Y:S01]  /*73e0*/  LDL.LU R145, [R1+0xd4] ;  /* 0x0000d40001917983 */ /* 0x000ea20000300800 */
[--C-:B------:R-:W-:Y:S01]  /*73f0*/  IMAD.X R205, R12, 0x1, R203.reuse, P6 ;  /* 0x000000010ccd7824 */ /* 0x100fe200030e06cb */
[----:B---3--:R-:W-:Y:S01]  /*7400*/  SHF.R.S32.HI R199, RZ, 0x1f, R92 ;  /* 0x0000001fffc77819 */ /* 0x008fe2000001145c */
[----:B------:R-:W-:Y:S01]  /*7410*/  IMAD.X R203, R13, 0x1, R203, P5 ;  /* 0x000000010dcb7824 */ /* 0x000fe200028e06cb */
[----:B------:R-:W-:-:S02]  /*7420*/  IADD3 R200, P6, PT, R219, R92, RZ ;  /* 0x0000005cdbc87210 */ /* 0x000fc40007fde0ff */
[----:B------:R-:W-:Y:S02]  /*7430*/  IADD3 R198, P5, PT, R214, R92, RZ ;  /* 0x0000005cd6c67210 */ /* 0x000fe40007fbe0ff */
[----:B----4-:R-:W-:Y:S01]  /*7440*/  SHF.R.S32.HI R195, RZ, 0x1f, R91 ;  /* 0x0000001fffc37819 */ /* 0x010fe2000001145b */
[--C-:B------:R-:W-:Y:S01]  /*7450*/  IMAD.X R201, R12, 0x1, R199.reuse, P6 ;  /* 0x000000010cc97824 */ /* 0x100fe200030e06c7 */
[-C--:B------:R-:W-:Y:S01]  /*7460*/  IADD3 R196, P6, PT, R219, R91.reuse, RZ ;  /* 0x0000005bdbc47210 */ /* 0x080fe20007fde0ff */
[----:B------:R-:W-:Y:S01]  /*7470*/  IMAD.X R199, R13, 0x1, R199, P5 ;  /* 0x000000010dc77824 */ /* 0x000fe200028e06c7 */
[----:B------:R-:W-:Y:S02]  /*7480*/  IADD3 R194, P5, PT, R214, R91, RZ ;  /* 0x0000005bd6c27210 */ /* 0x000fe40007fbe0ff */
[----:B-----5:R-:W-:Y:S01]  /*7490*/  SHF.R.S32.HI R191, RZ, 0x1f, R90 ;  /* 0x0000001fffbf7819 */ /* 0x020fe2000001145a */
[--C-:B------:R-:W-:Y:S01]  /*74a0*/  IMAD.X R197, R12, 0x1, R195.reuse, P6 ;  /* 0x000000010cc57824 */ /* 0x100fe200030e06c3 */
[-C--:B------:R-:W-:Y:S01]  /*74b0*/  IADD3 R192, P6, PT, R219, R90.reuse, RZ ;  /* 0x0000005adbc07210 */ /* 0x080fe20007fde0ff */
[----:B------:R-:W-:Y:S01]  /*74c0*/  IMAD.X R195, R13, 0x1, R195, P5 ;  /* 0x000000010dc37824 */ /* 0x000fe200028e06c3 */
[----:B------:R-:W-:-:S02]  /*74d0*/  IADD3 R190, P5, PT, R214, R90, RZ ;  /* 0x0000005ad6be7210 */ /* 0x000fc40007fbe0ff */
[----:B------:R-:W-:Y:S01]  /*74e0*/  SHF.R.S32.HI R83, RZ, 0x1f, R86 ;  /* 0x0000001fff537819 */ /* 0x000fe20000011456 */
[--C-:B------:R-:W-:Y:S01]  /*74f0*/  IMAD.X R193, R12, 0x1, R191.reuse, P6 ;  /* 0x000000010cc17824 */ /* 0x100fe200030e06bf */
[-C--:B------:R-:W-:Y:S01]  /*7500*/  IADD3 R82, P6, PT, R219, R86.reuse, RZ ;  /* 0x00000056db527210 */ /* 0x080fe20007fde0ff */
[----:B------:R-:W-:Y:S01]  /*7510*/  IMAD.X R191, R13, 0x1, R191, P5 ;  /* 0x000000010dbf7824 */ /* 0x000fe200028e06bf */
[----:B------:R-:W-:Y:S02]  /*7520*/  IADD3 R84, P5, PT, R214, R86, RZ ;  /* 0x00000056d6547210 */ /* 0x000fe40007fbe0ff */
[----:B------:R-:W-:Y:S01]  /*7530*/  SHF.R.S32.HI R87, RZ, 0x1f, R88 ;  /* 0x0000001fff577819 */ /* 0x000fe20000011458 */
[--C-:B------:R-:W-:Y:S01]  /*7540*/  IMAD.X R81, R12, 0x1, R83.reuse, P6 ;  /* 0x000000010c517824 */ /* 0x100fe200030e0653 */
[-C--:B------:R-:W-:Y:S01]  /*7550*/  IADD3 R86, P6, PT, R219, R88.reuse, RZ ;  /* 0x00000058db567210 */ /* 0x080fe20007fde0ff */
[----:B------:R-:W-:Y:S01]  /*7560*/  IMAD.X R83, R13, 0x1, R83, P5 ;  /* 0x000000010d537824 */ /* 0x000fe200028e0653 */
[----:B------:R-:W-:-:S03]  /*7570*/  IADD3 R88, P5, PT, R214, R88, RZ ;  /* 0x00000058d6587210 */ /* 0x000fc60007fbe0ff */
[----:B------:R-:W-:Y:S01]  /*7580*/  IMAD.X R85, R12, 0x1, R87, P6 ;  /* 0x000000010c557824 */ /* 0x000fe200030e0657 */
[----:B------:R-:W-:Y:S02]  /*7590*/  IADD3.X R87, PT, PT, R13, R87, RZ, P5, !PT ;  /* 0x000000570d577210 */ /* 0x000fe40002ffe4ff */
[----:B--2---:R-:W-:Y:S02]  /*75a0*/  SHF.R.S32.HI R91, RZ, 0x1f, R89 ;  /* 0x0000001fff5b7819 */ /* 0x004fe40000011459 */
[CC--:B------:R-:W-:Y:S02]  /*75b0*/  IADD3 R90, P6, PT, R219.reuse, R89.reuse, RZ ;  /* 0x00000059db5a7210 */ /* 0x0c0fe40007fde0ff */
[----:B------:R-:W-:Y:S02]  /*75c0*/  IADD3 R92, P5, PT, R214, R89, RZ ;  /* 0x00000059d65c7210 */ /* 0x000fe40007fbe0ff */
[----:B------:R-:W-:Y:S01]  /*75d0*/  SHF.R.S32.HI R95, RZ, 0x1f, R93 ;  /* 0x0000001fff5f7819 */ /* 0x000fe2000001145d */
[--C-:B------:R-:W-:Y:S01]  /*75e0*/  IMAD.X R89, R12, 0x1, R91.reuse, P6 ;  /* 0x000000010c597824 */ /* 0x100fe200030e065b */
[-C--:B------:R-:W-:Y:S01]  /*75f0*/  IADD3 R94, P6, PT, R219, R93.reuse, RZ ;  /* 0x0000005ddb5e7210 */ /* 0x080fe20007fde0ff */
[----:B------:R-:W-:Y:S01]  /*7600*/  IMAD.X R91, R13, 0x1, R91, P5 ;  /* 0x000000010d5b7824 */ /* 0x000fe200028e065b */
[----:B------:R-:W-:-:S02]  /*7610*/  IADD3 R96, P5, PT, R214, R93, RZ ;  /* 0x0000005dd6607210 */ /* 0x000fc40007fbe0ff */
[----:B------:R-:W-:Y:S01]  /*7620*/  SHF.R.S32.HI R99, RZ, 0x1f, R144 ;  /* 0x0000001fff637819 */ /* 0x000fe20000011490 */
[--C-:B------:R-:W-:Y:S01]  /*7630*/  IMAD.X R93, R12, 0x1, R95.reuse, P6 ;  /* 0x000000010c5d7824 */ /* 0x100fe200030e065f */
[-C--:B------:R-:W-:Y:S01]  /*7640*/  IADD3 R98, P6, PT, R219, R144.reuse, RZ ;  /* 0x00000090db627210 */ /* 0x080fe20007fde0ff */
[C---:B------:R-:W-:Y:S01]  /*7650*/  IMAD.X R95, R13.reuse, 0x1, R95, P5 ;  /* 0x000000010d5f7824 */ /* 0x040fe200028e065f */
[----:B------:R-:W-:Y:S02]  /*7660*/  IADD3 R100, P5, PT, R214, R144, RZ ;  /* 0x00000090d6647210 */ /* 0x000fe40007fbe0ff */
[----:B------:R-:W2:Y:S01]  /*7670*/  LDL.LU R144, [R1+0xd8] ;  /* 0x0000d80001907983 */ /* 0x000ea20000300800 */
[----:B------:R-:W-:Y:S01]  /*7680*/  IMAD.X R97, R12, 0x1, R99, P6 ;  /* 0x000000010c617824 */ /* 0x000fe200030e0663 */
[----:B------:R-:W-:Y:S01]  /*7690*/  SHF.R.S32.HI R103, RZ, 0x1f, R143 ;  /* 0x0000001fff677819 */ /* 0x000fe2000001148f */
[----:B------:R-:W-:Y:S01]  /*76a0*/  IMAD.X R99, R13, 0x1, R99, P5 ;  /* 0x000000010d637824 */ /* 0x000fe200028e0663 */
[----:B------:R-:W-:-:S02]  /*76b0*/  IADD3 R102, P6, PT, R219, R143, RZ ;  /* 0x0000008fdb667210 */ /* 0x000fc40007fde0ff */
[----:B------:R-:W-:Y:S02]  /*76c0*/  IADD3 R104, P5, PT, R214, R143, RZ ;  /* 0x0000008fd6687210 */ /* 0x000fe40007fbe0ff */
[----:B------:R-:W3:Y:S01]  /*76d0*/  LDL.LU R143, [R1+0xdc] ;  /* 0x0000dc00018f7983 */ /* 0x000ee20000300800 */
[--C-:B------:R-:W-:Y:S01]  /*76e0*/  IMAD.X R101, R12, 0x1, R103.reuse, P6 ;  /* 0x000000010c657824 */ /* 0x100fe200030e0667 */
[----:B------:R-:W-:Y:S01]  /*76f0*/  SHF.R.S32.HI R107, RZ, 0x1f, R142 ;  /* 0x0000001fff6b7819 */ /* 0x000fe2000001148e */
[----:B------:R-:W-:Y:S01]  /*7700*/  IMAD.X R103, R13, 0x1, R103, P5 ;  /* 0x000000010d677824 */ /* 0x000fe200028e0667 */
[-C--:B------:R-:W-:Y:S02]  /*7710*/  IADD3 R106, P6, PT, R219, R142.reuse, RZ ;  /* 0x0000008edb6a7210 */ /* 0x080fe40007fde0ff */
[----:B------:R-:W-:Y:S02]  /*7720*/  IADD3 R108, P5, PT, R214, R142, RZ ;  /* 0x0000008ed66c7210 */ /* 0x000fe40007fbe0ff */
[----:B------:R-:W4:Y:S01]  /*7730*/  LDL.LU R142, [R1+0xe0] ;  /* 0x0000e000018e7983 */ /* 0x000f220000300800 */
[--C-:B------:R-:W-:Y:S01]  /*7740*/  IMAD.X R105, R12, 0x1, R107.reuse, P6 ;  /* 0x000000010c697824 */ /* 0x100fe200030e066b */
[----:B------:R-:W-:Y:S01]  /*7750*/  SHF.R.S32.HI R111, RZ, 0x1f, R140 ;  /* 0x0000001fff6f7819 */ /* 0x000fe2000001148c */
[----:B------:R-:W-:Y:S01]  /*7760*/  IMAD.X R107, R13, 0x1, R107, P5 ;  /* 0x000000010d6b7824 */ /* 0x000fe200028e066b */
[----:B------:R-:W-:-:S02]  /*7770*/  IADD3 R110, P6, PT, R219, R140, RZ ;  /* 0x0000008cdb6e7210 */ /* 0x000fc40007fde0ff */
[----:B------:R-:W-:Y:S02]  /*7780*/  IADD3 R116, P5, PT, R214, R140, RZ ;  /* 0x0000008cd6747210 */ /* 0x000fe40007fbe0ff */
[----:B------:R-:W5:Y:S01]  /*7790*/  LDL.LU R140, [R1+0xe4] ;  /* 0x0000e400018c7983 */ /* 0x000f620000300800 */
[----:B------:R-:W-:Y:S01]  /*77a0*/  IMAD.X R109, R12, 0x1, R111, P6 ;  /* 0x000000010c6d7824 */ /* 0x000fe200030e066f */
[----:B------:R-:W-:Y:S01]  /*77b0*/  SHF.R.S32.HI R119, RZ, 0x1f, R141 ;  /* 0x0000001fff777819 */ /* 0x000fe2000001148d */
[----:B------:R-:W-:Y:S01]  /*77c0*/  IMAD.X R111, R13, 0x1, R111, P5 ;  /* 0x000000010d6f7824 */ /* 0x000fe200028e066f */
[-C--:B------:R-:W-:Y:S02]  /*77d0*/  IADD3 R118, P6, PT, R219, R141.reuse, RZ ;  /* 0x0000008ddb767210 */ /* 0x080fe40007fde0ff */
[----:B------:R-:W-:Y:S02]  /*77e0*/  IADD3 R120, P5, PT, R214, R141, RZ ;  /* 0x0000008dd6787210 */ /* 0x000fe40007fbe0ff */
[----:B------:R-:W5:Y:S01]  /*77f0*/  LDL.LU R141, [R1+0xe8] ;  /* 0x0000e800018d7983 */ /* 0x000f620000300800 */
[----:B------:R-:W-:Y:S01]  /*7800*/  IMAD.X R117, R12, 0x1, R119, P6 ;  /* 0x000000010c757824 */ /* 0x000fe200030e0677 */
[----:B------:R-:W-:Y:S01]  /*7810*/  SHF.R.S32.HI R123, RZ, 0x1f, R145 ;  /* 0x0000001fff7b7819 */ /* 0x000fe20000011491 */
[----:B------:R-:W-:Y:S01]  /*7820*/  IMAD.X R119, R13, 0x1, R119, P5 ;  /* 0x000000010d777824 */ /* 0x000fe200028e0677 */
[----:B------:R-:W-:-:S02]  /*7830*/  IADD3 R122, P6, PT, R219, R145, RZ ;  /* 0x00000091db7a7210 */ /* 0x000fc40007fde0ff */
[----:B------:R-:W-:Y:S02]  /*7840*/  IADD3 R124, P5, PT, R214, R145, RZ ;  /* 0x00000091d67c7210 */ /* 0x000fe40007fbe0ff */
        /* <DEDUP_REMOVED lines=10> */
[----:B------:R-:W-:-:S02]  /*78f0*/  IMAD.X R121, R12, 0x1, R123, P6 ;  /* 0x000000010c797824 */ /* 0x000fc400030e067b */
[----:B------:R-:W-:Y:S01]  /*7900*/  IMAD.X R123, R13, 0x1, R123, P5 ;  /* 0x000000010d7b7824 */ /* 0x000fe200028e067b */
[----:B------:R-:W-:Y:S02]  /*7910*/  SHF.R.S32.HI R6, RZ, 0x1f, R113 ;  /* 0x0000001fff067819 */ /* 0x000fe40000011471 */
[----:B------:R-:W-:Y:S02]  /*7920*/  SHF.R.S32.HI R187, RZ, 0x1f, R76 ;  /* 0x0000001fffbb7819 */ /* 0x000fe4000001144c */
[----:B------:R-:W-:Y:S02]  /*7930*/  LEA.HI R6, R6, R113, RZ, 0x5 ;  /* 0x0000007106067211 */ /* 0x000fe400078f28ff */
[-C--:B------:R-:W-:Y:S02]  /*7940*/  IADD3 R186, P4, PT, R219, R76.reuse, RZ ;  /* 0x0000004cdbba7210 */ /* 0x080fe40007f9e0ff */
[----:B------:R-:W-:Y:S02]  /*7950*/  IADD3 R188, P2, PT, R214, R76, RZ ;  /* 0x0000004cd6bc7210 */ /* 0x000fe40007f5e0ff */
[----:B------:R-:W-:Y:S01]  /*7960*/  SHF.R.S32.HI R6, RZ, 0x5, R6 ;  /* 0x00000005ff067819 */ /* 0x000fe20000011406 */
[----:B------:R-:W-:-:S02]  /*7970*/  IMAD.X R185, R12, 0x1, R187, P4 ;  /* 0x000000010cb97824 */ /* 0x000fc400020e06bb */
[----:B-1----:R-:W-:Y:S01]  /*7980*/  IMAD.WIDE.U32 R4, R77, 0xc, R4 ;  /* 0x0000000c4d047825 */ /* 0x002fe200078e0004 */
[----:B------:R-:W-:-:S03]  /*7990*/  VIMNMX R242, PT, PT, R6, 0x2, !PT ;  /* 0x0000000206f27848 */ /* 0x000fc60007fe0100 */
[----:B------:R-:W-:Y:S02]  /*79a0*/  IMAD.X R187, R13, 0x1, R187, P2 ;  /* 0x000000010dbb7824 */ /* 0x000fe400010e06bb */
[----:B------:R-:W-:-:S04]  /*79b0*/  IMAD.WIDE.U32 R78, R217, 0xc, R78 ;  /* 0x0000000cd94e7825 */ /* 0x000fc800078e004e */
[----:B------:R-:W-:Y:S02]  /*79c0*/  IMAD R77, R48, 0xc, RZ ;  /* 0x0000000c304d7824 */ /* 0x000fe400078e02ff */
[----:B------:R-:W-:Y:S01]  /*79d0*/  IMAD R15, R80, 0xc, RZ ;  /* 0x0000000c500f7824 */ /* 0x000fe200078e02ff */
[----:B------:R-:W-:Y:S01]  /*79e0*/  SHF.L.U64.HI R75, R219, 0x2, R12 ;  /* 0x00000002db4b7819 */ /* 0x000fe2000001020c */
[----:B------:R-:W-:Y:S01]  /*79f0*/  IMAD.MOV.U32 R189, RZ, RZ, R4 ;  /* 0x000000ffffbd7224 */ /* 0x000fe200078e0004 */
[----:B------:R-:W-:Y:S01]  /*7a00*/  SHF.L.U64.HI R76, R214, 0x2, R13 ;  /* 0x00000002d64c7819 */ /* 0x000fe2000001020d */
[----:B------:R-:W-:Y:S01]  /*7a10*/  IMAD.IADD R77, R79, 0x1, R77 ;  /* 0x000000014f4d7824 */ /* 0x000fe200078e024d */
[----:B------:R-:W-:Y:S01]  /*7a20*/  SHF.L.U64.HI R241, R240, 0x2, R241 ;  /* 0x00000002f0f17819 */ /* 0x000fe200000102f1 */
[----:B------:R-:W-:Y:S01]  /*7a30*/  IMAD.IADD R80, R5, 0x1, R15 ;  /* 0x0000000105507824 */ /* 0x000fe200078e020f */
[----:B------:R-:W-:Y:S01]  /*7a40*/  SHF.L.U64.HI R239, R238, 0x2, R239 ;  /* 0x00000002eeef7819 */ /* 0x000fe200000102ef */
[----:B------:R-:W-:Y:S01]  /*7a50*/  IMAD.MOV.U32 R4, RZ, RZ, RZ ;  /* 0x000000ffff047224 */ /* 0x000fe200078e00ff */
[----:B------:R-:W-:Y:S01]  /*7a60*/  SHF.L.U64.HI R237, R236, 0x2, R237 ;  /* 0x00000002eced7819 */ /* 0x000fe200000102ed */
[----:B------:R-:W-:Y:S01]  /*7a70*/  IMAD.SHL.U32 R240, R240, 0x4, RZ ;  /* 0x00000004f0f07824 */ /* 0x000fe200078e00ff */
        /* <DEDUP_REMOVED lines=88> */
[----:B------:R-:W-:-:S02]  /*8000*/  SHF.L.U32 R96, R96, 0x2, RZ ;  /* 0x0000000260607819 */ /* 0x000fc400000006ff */
[----:B--2---:R-:W-:Y:S02]  /*8010*/  SHF.R.S32.HI R127, RZ, 0x1f, R144 ;  /* 0x0000001fff7f7819 */ /* 0x004fe40000011490 */
[-C--:B------:R-:W-:Y:S02]  /*8020*/  IADD3 R126, P6, PT, R219, R144.reuse, RZ ;  /* 0x00000090db7e7210 */ /* 0x080fe40007fde0ff */
[----:B------:R-:W-:-:S03]  /*8030*/  IADD3 R128, P5, PT, R214, R144, RZ ;  /* 0x00000090d6807210 */ /* 0x000fc60007fbe0ff */
[----:B------:R-:W-:Y:S01]  /*8040*/  IMAD.X R125, R12, 0x1, R127, P6 ;  /* 0x000000010c7d7824 */ /* 0x000fe200030e067f */
[----:B---3--:R-:W-:Y:S01]  /*8050*/  SHF.R.S32.HI R131, RZ, 0x1f, R143 ;  /* 0x0000001fff837819 */ /* 0x008fe2000001148f */
[----:B------:R-:W-:Y:S01]  /*8060*/  IMAD.X R127, R13, 0x1, R127, P5 ;  /* 0x000000010d7f7824 */ /* 0x000fe200028e067f */
[-C--:B------:R-:W-:Y:S02]  /*8070*/  IADD3 R130, P6, PT, R219, R143.reuse, RZ ;  /* 0x0000008fdb827210 */ /* 0x080fe40007fde0ff */
[----:B------:R-:W-:-:S03]  /*8080*/  IADD3 R132, P5, PT, R214, R143, RZ ;  /* 0x0000008fd6847210 */ /* 0x000fc60007fbe0ff */
[--C-:B------:R-:W-:Y:S01]  /*8090*/  IMAD.X R129, R12, 0x1, R131.reuse, P6 ;  /* 0x000000010c817824 */ /* 0x100fe200030e0683 */
[----:B----4-:R-:W-:Y:S01]  /*80a0*/  SHF.R.S32.HI R135, RZ, 0x1f, R142 ;  /* 0x0000001fff877819 */ /* 0x010fe2000001148e */
[----:B------:R-:W-:Y:S01]  /*80b0*/  IMAD.X R131, R13, 0x1, R131, P5 ;  /* 0x000000010d837824 */ /* 0x000fe200028e0683 */
[-C--:B------:R-:W-:Y:S02]  /*80c0*/  IADD3 R134, P6, PT, R219, R142.reuse, RZ ;  /* 0x0000008edb867210 */ /* 0x080fe40007fde0ff */
[----:B------:R-:W-:-:S03]  /*80d0*/  IADD3 R136, P5, PT, R214, R142, RZ ;  /* 0x0000008ed6887210 */ /* 0x000fc60007fbe0ff */
[--C-:B------:R-:W-:Y:S01]  /*80e0*/  IMAD.X R133, R12, 0x1, R135.reuse, P6 ;  /* 0x000000010c857824 */ /* 0x100fe200030e0687 */
[----:B-----5:R-:W-:Y:S01]  /*80f0*/  SHF.R.S32.HI R139, RZ, 0x1f, R140 ;  /* 0x0000001fff8b7819 */ /* 0x020fe2000001148c */
[----:B------:R-:W-:Y:S01]  /*8100*/  IMAD.X R135, R13, 0x1, R135, P5 ;  /* 0x000000010d877824 */ /* 0x000fe200028e0687 */
[-C--:B------:R-:W-:Y:S02]  /*8110*/  IADD3 R138, P6, PT, R219, R140.reuse, RZ ;  /* 0x0000008cdb8a7210 */ /* 0x080fe40007fde0ff */
[----:B------:R-:W-:-:S03]  /*8120*/  IADD3 R140, P5, PT, R214, R140, RZ ;  /* 0x0000008cd68c7210 */ /* 0x000fc60007fbe0ff */
[----:B------:R-:W-:Y:S01]  /*8130*/  IMAD.X R137, R12, 0x1, R139, P6 ;  /* 0x000000010c897824 */ /* 0x000fe200030e068b */
[----:B------:R-:W-:Y:S01]  /*8140*/  SHF.R.S32.HI R143, RZ, 0x1f, R141 ;  /* 0x0000001fff8f7819 */ /* 0x000fe2000001148d */
[----:B------:R-:W-:Y:S01]  /*8150*/  IMAD.X R139, R13, 0x1, R139, P5 ;  /* 0x000000010d8b7824 */ /* 0x000fe200028e068b */
[-C--:B------:R-:W-:Y:S02]  /*8160*/  IADD3 R142, P6, PT, R219, R141.reuse, RZ ;  /* 0x0000008ddb8e7210 */ /* 0x080fe40007fde0ff */
[----:B------:R-:W-:-:S03]  /*8170*/  IADD3 R144, P5, PT, R214, R141, RZ ;  /* 0x0000008dd6907210 */ /* 0x000fc60007fbe0ff */
[----:B------:R-:W-:Y:S01]  /*8180*/  IMAD.X R141, R12, 0x1, R143, P6 ;  /* 0x000000010c8d7824 */ /* 0x000fe200030e068f */
[----:B------:R-:W-:Y:S01]  /*8190*/  SHF.R.S32.HI R147, RZ, 0x1f, R145 ;  /* 0x0000001fff937819 */ /* 0x000fe20000011491 */
[----:B------:R-:W-:Y:S01]  /*81a0*/  IMAD.X R143, R13, 0x1, R143, P5 ;  /* 0x000000010d8f7824 */ /* 0x000fe200028e068f */
        /* <DEDUP_REMOVED lines=38> */
[----:B------:R-:W-:Y:S01]  /*8410*/  SHF.R.S32.HI R179, RZ, 0x1f, R115 ;  /* 0x0000001fffb37819 */ /* 0x000fe20000011473 */
[----:B------:R-:W-:Y:S01]  /*8420*/  IMAD.X R175, R13, 0x1, R175, P5 ;  /* 0x000000010daf7824 */ /* 0x000fe200028e06af */
[-C--:B------:R-:W-:Y:S02]  /*8430*/  IADD3 R178, P6, PT, R219, R115.reuse, RZ ;  /* 0x00000073dbb27210 */ /* 0x080fe40007fde0ff */
[----:B------:R-:W-:Y:S02]  /*8440*/  IADD3 R180, P5, PT, R214, R115, RZ ;  /* 0x00000073d6b47210 */ /* 0x000fe40007fbe0ff */
[----:B------:R-:W-:Y:S02]  /*8450*/  IADD3.X R177, PT, PT, R12, R179, RZ, P6, !PT ;  /* 0x000000b30cb17210 */ /* 0x000fe400037fe4ff */
[----:B------:R-:W-:Y:S01]  /*8460*/  SHF.R.S32.HI R183, RZ, 0x1f, R112 ;  /* 0x0000001fffb77819 */ /* 0x000fe20000011470 */
[----:B------:R-:W-:Y:S01]  /*8470*/  IMAD.X R179, R13, 0x1, R179, P5 ;  /* 0x000000010db37824 */ /* 0x000fe200028e06b3 */
[----:B------:R-:W-:-:S02]  /*8480*/  IADD3 R182, P6, PT, R219, R112, RZ ;  /* 0x00000070dbb67210 */ /* 0x000fc40007fde0ff */
[----:B------:R-:W-:-:S03]  /*8490*/  IADD3 R184, P5, PT, R214, R112, RZ ;  /* 0x00000070d6b87210 */ /* 0x000fc60007fbe0ff */
[--C-:B------:R-:W-:Y:S02]  /*84a0*/  IMAD.X R181, R12, 0x1, R183.reuse, P6 ;  /* 0x000000010cb57824 */ /* 0x100fe400030e06b7 */
[----:B------:R-:W-:Y:S01]  /*84b0*/  IMAD.X R183, R13, 0x1, R183, P5 ;  /* 0x000000010db77824 */ /* 0x000fe200028e06b7 */
        /* <DEDUP_REMOVED lines=62> */
[----:B------:R-:W-:Y:S01]  /*88a0*/  SHF.L.U32 R184, R184, 0x2, RZ ;  /* 0x00000002b8b87819 */ /* 0x000fe200000006ff */
[----:B------:R-:W-:-:S02]  /*88b0*/  VIADD R79, R6, 0xfffffffd ;  /* 0xfffffffd064f7836 */ /* 0x000fc40000000000 */
[----:B------:R-:W-:Y:S01]  /*88c0*/  VIADD R242, R242, 0xffffffff ;  /* 0xfffffffff2f27836 */ /* 0x000fe20000000000 */
[----:B------:R-:W-:Y:S01]  /*88d0*/  UMOV UR13, 0x1 ;  /* 0x00000001000d7882 */ /* 0x000fe20000000000 */
[----:B------:R-:W-:Y:S01]  /*88e0*/  UMOV UR14, 0x2 ;  /* 0x00000002000e7882 */ /* 0x000fe20000000000 */
[----:B------:R-:W-:Y:S01]  /*88f0*/  UMOV UR6, URZ ;  /* 0x000000ff00067c82 */ /* 0x000fe20008000000 */
[----:B------:R-:W-:Y:S01]  /*8900*/  UMOV UR7, URZ ;  /* 0x000000ff00077c82 */ /* 0x000fe20008000000 */
[----:B------:R-:W-:Y:S01]  /*8910*/  UMOV UR8, URZ ;  /* 0x000000ff00087c82 */ /* 0x000fe20008000000 */
[----:B------:R-:W-:-:S05]  /*8920*/  UMOV UR5, URZ ;  /* 0x000000ff00057c82 */ /* 0x000fca0008000000 */
.L_x_11:
[----:B------:R-:W-:Y:S01]  /*8930*/  IMAD.U32 R4, R4, -0x80000000, RZ ;  /* 0x8000000004047824 */ /* 0x000fe200078e00ff */
[----:B------:R-:W-:-:S03]  /*8940*/  UIADD3 UR7, UPT, UPT, UR7, 0x1, URZ ;  /* 0x0000000107077890 */ /* 0x000fc6000fffe0ff */
[----:B------:R-:W1:Y:S01]  /*8950*/  SYNCS.PHASECHK.TRANS64.TRYWAIT P2, [UR12], R4 ;  /* 0x00000004ff0075a7 */ /* 0x000e62000804110c */
[----:B------:R-:W-:-:S04]  /*8960*/  UISETP.GT.AND UP1, UPT, UR7, 0x1, UPT ;  /* 0x000000010700788c */ /* 0x000fc8000bf24270 */
[----:B------:R-:W-:-:S04]  /*8970*/  USEL UR7, UR7, URZ, !UP1 ;  /* 0x000000ff07077287 */ /* 0x000fc8000c800000 */
[----:B------:R-:W-:Y:S01]  /*8980*/  ULEA UR44, UR7, UR10, 0xf ;  /* 0x0000000a072c7291 */ /* 0x000fe2000f8e78ff */
[----:B-12---:R-:W-:Y:S11]  /*8990*/  @!P2 BRA `(.L_x_9) ;  /* 0x0000004800a8a947 */ /* 0x006ff60003800000 */
.L_x_17:
[----:B------:R-:W-:-:S04]  /*89a0*/  DEPBAR.LE SB0, 0x2 ;  /* 0x000080800000791a */ /* 0x000fc80000000000 */
[----:B------:R-:W-:Y:S01]  /*89b0*/  BAR.SYNC.DEFER_BLOCKING 0x0 ;  /* 0x0000000000007b1d */ /* 0x000fe20000010000 */
[----:B------:R-:W-:Y:S02]  /*89c0*/  UIADD3 UR6, UPT, UPT, UR6, 0x1, URZ ;  /* 0x0000000106067890 */ /* 0x000fe4000fffe0ff */
[----:B------:R-:W-:Y:S02]  /*89d0*/  ULEA UR12, UR13, UR10, 0x3 ;  /* 0x0000000a0d0c7291 */ /* 0x000fe4000f8e18ff */
[----:B------:R-:W-:Y:S02]  /*89e0*/  UISETP.GT.AND UP1, UPT, UR6, 0x2, UPT ;  /* 0x000000020600788c */ /* 0x000fe4000bf24270 */
[----:B------:R-:W-:Y:S02]  /*89f0*/  UIADD3 UR12, UPT, UPT, UR12, 0x16000, URZ ;  /* 0x000160000c0c7890 */ /* 0x000fe4000fffe0ff */
[----:B------:R-:W-:Y:S01]  /*8a00*/  USEL UR6, UR6, URZ, !UP1 ;  /* 0x000000ff06067287 */ /* 0x000fe2000c800000 */
[----:B------:R-:W-:Y:S01]  /*8a10*/  UMOV UR4, UR8 ;  /* 0x0000000800047c82 */ /* 0x000fe20008000000 */
[----:B------:R-:W1:Y:S04]  /*8a20*/  LDSM.16.M88.4 R36, [R68+UR44] ;  /* 0x0000002c4424783b */ /* 0x000e680008000200 */
[----:B------:R-:W2:Y:S04]  /*8a30*/  LDSM.16.M88.4 R8, [R68+UR44+0x800] ;  /* 0x0008002c4408783b */ /* 0x000ea80008000200 */
[----:B------:R-:W3:Y:S04]  /*8a40*/  LDSM.16.M88.4 R40, [R68+UR44+0x1000] ;  /* 0x0010002c4428783b */ /* 0x000ee80008000200 */
[----:B------:R-:W4:Y:S04]  /*8a50*/  LDSM.16.M88.4 R12, [R68+UR44+0x1800] ;  /* 0x0018002c440c783b */ /* 0x000f280008000200 */
[----:B------:R-:W5:Y:S04]  /*8a60*/  LDSM.16.M88.4 R32, [R68+UR44+0x2000] ;  /* 0x0020002c4420783b */ /* 0x000f680008000200 */
[----:B------:R-:W5:Y:S04]  /*8a70*/  LDSM.16.M88.4 R16, [R68+UR44+0x2800] ;  /* 0x0028002c4410783b */ /* 0x000f680008000200 */
[----:B------:R-:W5:Y:S04]  /*8a80*/  LDSM.16.M88.4 R48, [R68+UR44+0x3000] ;  /* 0x0030002c4430783b */ /* 0x000f680008000200 */
[----:B------:R-:W5:Y:S04]  /*8a90*/  LDSM.16.M88.4 R20, [R68+UR44+0x3800] ;  /* 0x0038002c4414783b */ /* 0x000f680008000200 */
[----:B------:R-:W5:Y:S04]  /*8aa0*/  LDSM.16.M88.4 R52, [R68+UR44+0x4000] ;  /* 0x0040002c4434783b */ /* 0x000f680008000200 */
[----:B------:R-:W5:Y:S01]  /*8ab0*/  LDSM.16.M88.4 R24, [R68+UR44+0x4800] ;  /* 0x0048002c4418783b */ /* 0x000f620008000200 */
[----:B-1----:R-:W-:-:S03]  /*8ac0*/  IMAD.MOV.U32 R5, RZ, RZ, R38 ;  /* 0x000000ffff057224 */ /* 0x002fc600078e0026 */
[----:B------:R-:W1:Y:S01]  /*8ad0*/  LDSM.16.M88.4 R56, [R68+UR44+0x5000] ;  /* 0x0050002c4438783b */ /* 0x000e620008000200 */
[----:B------:R-:W-:Y:S02]  /*8ae0*/  IMAD.MOV.U32 R4, RZ, RZ, R36 ;  /* 0x000000ffff047224 */ /* 0x000fe400078e0024 */
[----:B--2---:R-:W-:Y:S01]  /*8af0*/  IMAD.MOV.U32 R38, RZ, RZ, R9 ;  /* 0x000000ffff267224 */ /* 0x004fe200078e0009 */
[----:B------:R-:W2:Y:S01]  /*8b00*/  LDSM.16.M88.4 R28, [R68+UR44+0x5800] ;  /* 0x0058002c441c783b */ /* 0x000ea20008000200 */
[----:B------:R-:W-:Y:S02]  /*8b10*/  IMAD.MOV.U32 R7, RZ, RZ, R10 ;  /* 0x000000ffff077224 */ /* 0x000fe400078e000a */
[----:B---3--:R-:W-:Y:S01]  /*8b20*/  IMAD.MOV.U32 R9, RZ, RZ, R42 ;  /* 0x000000ffff097224 */ /* 0x008fe200078e002a */
[----:B------:R-:W3:Y:S01]  /*8b30*/  LDSM.16.M88.4 R60, [R68+UR44+0x6000] ;  /* 0x0060002c443c783b */ /* 0x000ee20008000200 */
[----:B------:R-:W-:Y:S02]  /*8b40*/  IMAD.MOV.U32 R6, RZ, RZ, R8 ;  /* 0x000000ffff067224 */ /* 0x000fe400078e0008 */
[----:B----4-:R-:W-:Y:S01]  /*8b50*/  IMAD.MOV.U32 R10, RZ, RZ, R12 ;  /* 0x000000ffff0a7224 */ /* 0x010fe200078e000c */
[----:B------:R-:W-:Y:S01]  /*8b60*/  LDSM.16.M88.4 R64, [R68+UR44+0x7000] ;  /* 0x0070002c4440783b */ /* 0x000fe20008000200 */
[----:B------:R-:W-:-:S02]  /*8b70*/  IMAD.MOV.U32 R42, RZ, RZ, R13 ;  /* 0x000000ffff2a7224 */ /* 0x000fc400078e000d */
[----:B-----5:R-:W-:Y:S01]  /*8b80*/  IMAD.MOV.U32 R12, RZ, RZ, R32 ;  /* 0x000000ffff0c7224 */ /* 0x020fe200078e0020 */
[----:B------:R-:W-:Y:S01]  /*8b90*/  LDSM.16.M88.4 R112, [R68+UR44+0x7800] ;  /* 0x0078002c4470783b */ /* 0x000fe20008000200 */
[----:B------:R-:W-:Y:S02]  /*8ba0*/  IMAD.MOV.U32 R13, RZ, RZ, R34 ;  /* 0x000000ffff0d7224 */ /* 0x000fe400078e0022 */
[----:B------:R-:W-:Y:S02]  /*8bb0*/  IMAD.MOV.U32 R44, RZ, RZ, R33 ;  /* 0x000000ffff2c7224 */ /* 0x000fe400078e0021 */
[----:B------:R-:W-:Y:S02]  /*8bc0*/  IMAD.MOV.U32 R45, RZ, RZ, R35 ;  /* 0x000000ffff2d7224 */ /* 0x000fe400078e0023 */
[----:B------:R-:W4:Y:S01]  /*8bd0*/  LDSM.16.M88.4 R32, [R68+UR44+0x6800] ;  /* 0x0068002c4420783b */ /* 0x000f220008000200 */
        /* <DEDUP_REMOVED lines=20> */
[----:B------:R-:W-:Y:S01]  /*8d20*/  IMAD.MOV.U32 R19, RZ, RZ, R22 ;  /* 0x000000ffff137224 */ /* 0x000fe200078e0016 */
[----:B------:R-:W-:Y:S01]  /*8d30*/  MOV R22, R24 ;  /* 0x0000001800167202 */ /* 0x000fe20000000f00 */
[----:B------:R-:W-:Y:S02]  /*8d40*/  IMAD.MOV.U32 R51, RZ, RZ, R23 ;  /* 0x000000ffff337224 */ /* 0x000fe400078e0017 */
[----:B------:R-:W-:Y:S02]  /*8d50*/  IMAD.MOV.U32 R21, RZ, RZ, R54 ;  /* 0x000000ffff157224 */ /* 0x000fe400078e0036 */
[----:B------:R-:W-:Y:S02]  /*8d60*/  IMAD.MOV.U32 R53, RZ, RZ, R55 ;  /* 0x000000ffff357224 */ /* 0x000fe400078e0037 */
[----:B------:R-:W-:Y:S02]  /*8d70*/  IMAD.MOV.U32 R23, RZ, RZ, R26 ;  /* 0x000000ffff177224 */ /* 0x000fe400078e001a */
[----:B------:R-:W-:-:S02]  /*8d80*/  IMAD.MOV.U32 R54, RZ, RZ, R25 ;  /* 0x000000ffff367224 */ /* 0x000fc400078e0019 */
[----:B------:R-:W-:Y:S02]  /*8d90*/  IMAD.MOV.U32 R55, RZ, RZ, R27 ;  /* 0x000000ffff377224 */ /* 0x000fe400078e001b */
[----:B-1----:R-:W-:Y:S02]  /*8da0*/  IMAD.MOV.U32 R24, RZ, RZ, R56 ;  /* 0x000000ffff187224 */ /* 0x002fe400078e0038 */
[----:B------:R-:W-:Y:S02]  /*8db0*/  IMAD.MOV.U32 R25, RZ, RZ, R58 ;  /* 0x000000ffff197224 */ /* 0x000fe400078e003a */
[----:B--2---:R-:W-:Y:S02]  /*8dc0*/  IMAD.MOV.U32 R26, RZ, RZ, R28 ;  /* 0x000000ffff1a7224 */ /* 0x004fe400078e001c */
[----:B------:R-:W-:Y:S02]  /*8dd0*/  IMAD.MOV.U32 R27, RZ, RZ, R30 ;  /* 0x000000ffff1b7224 */ /* 0x000fe400078e001e */
[----:B------:R-:W-:-:S02]  /*8de0*/  IMAD.MOV.U32 R56, RZ, RZ, R57 ;  /* 0x000000ffff387224 */ /* 0x000fc400078e0039 */
[----:B------:R-:W-:Y:S02]  /*8df0*/  IMAD.MOV.U32 R58, RZ, RZ, R29 ;  /* 0x000000ffff3a7224 */ /* 0x000fe400078e001d */
[----:B---3--:R-:W-:Y:S02]  /*8e00*/  IMAD.MOV.U32 R28, RZ, RZ, R60 ;  /* 0x000000ffff1c7224 */ /* 0x008fe400078e003c */
[----:B----4-:R-:W-:Y:S02]  /*8e10*/  IMAD.MOV.U32 R30, RZ, RZ, R32 ;  /* 0x000000ffff1e7224 */ /* 0x010fe400078e0020 */
        /* <DEDUP_REMOVED lines=15> */
[----:B------:R-:W-:-:S04]  /*8f10*/  IMAD.MOV.U32 R67, RZ, RZ, R115 ;  /* 0x000000ffff437224 */ /* 0x000fc800078e0073 */
[----:B------:R1:W-:Y:S01]  /*8f20*/  STTM.x64 tmem[UR11+0x80], R4 ;  /* 0x00008004000079ed */ /* 0x0003e2000834000b */
[----:B------:R-:W2:Y:S02]  /*8f30*/  FENCE.VIEW.ASYNC.T ;  /* 0x00000000000073c6 */ /* 0x000ea40000000200 */
[----:B--2---:R-:W-:Y:S06]  /*8f40*/  BAR.SYNC.DEFER_BLOCKING 0x0 ;  /* 0x0000000000007b1d */ /* 0x004fec0000010000 */
[----:B------:R-:W-:Y:S05]  /*8f50*/  @P0 BRA `(.L_x_10) ;  /* 0x0000000000d00947 */ /* 0x000fea0003800000 */
[----:B------:R-:W-:Y:S01]  /*8f60*/  ULEA UR9, UR6, UR10, 0xd ;  /* 0x0000000a06097291 */ /* 0x000fe2000f8e68ff */
[----:B------:R-:W-:Y:S01]  /*8f70*/  UMOV UR8, URZ ;  /* 0x000000ff00087c82 */ /* 0x000fe20008000000 */
[----:B------:R-:W-:Y:S02]  /*8f80*/  UIADD3 UR45, UPT, UPT, UR15, 0x88, URZ ;  /* 0x000000880f2d7890 */ /* 0x000fe4000fffe0ff */
[----:B------:R-:W-:Y:S02]  /*8f90*/  UIADD3 UR9, UPT, UPT, UR9, 0x10000, URZ ;  /* 0x0001000009097890 */ /* 0x000fe4000fffe0ff */
[----:B------:R-:W-:Y:S02]  /*8fa0*/  UIADD3 UR46, UPT, UPT, UR15, 0x90, URZ ;  /* 0x000000900f2e7890 */ /* 0x000fe4000fffe0ff */
[----:B------:R-:W-:Y:S02]  /*8fb0*/  USHF.R.U32.HI UR9, URZ, 0x4, UR9 ;  /* 0x00000004ff097899 */ /* 0x000fe40008011609 */
[----:B------:R-:W-:-:S02]  /*8fc0*/  UIADD3 UR47, UPT, UPT, UR15, 0x98, URZ ;  /* 0x000000980f2f7890 */ /* 0x000fc4000fffe0ff */
[----:B------:R-:W-:Y:S02]  /*8fd0*/  USGXT.U32 UR16, UR9, 0xe ;  /* 0x0000000e0910789a */ /* 0x000fe40008000000 */
[----:B------:R-:W-:Y:S02]  /*8fe0*/  UIADD3 UR48, UPT, UPT, UR15, 0x40, URZ ;  /* 0x000000400f307890 */ /* 0x000fe4000fffe0ff */
[----:B------:R-:W-:Y:S02]  /*8ff0*/  UIADD3 UR30, UP1, UPT, UR16, 0x2, URZ ;  /* 0x00000002101e7890 */ /* 0x000fe4000ff3e0ff */
[----:B------:R-:W-:Y:S02]  /*9000*/  UIADD3 UR49, UPT, UPT, UR15, 0xa0, URZ ;  /* 0x000000a00f317890 */ /* 0x000fe4000fffe0ff */
[----:B------:R-:W-:Y:S02]  /*9010*/  UIADD3.X UR31, UPT, UPT, UR8, 0x40004040, URZ, UP1, !UPT ;  /* 0x40004040081f7890 */ /* 0x000fe40008ffe4ff */
[----:B------:R-:W-:-:S02]  /*9020*/  UIADD3 UR40, UP1, UPT, UR30, 0x2, URZ ;  /* 0x000000021e287890 */ /* 0x000fc4000ff3e0ff */
[----:B------:R-:W-:Y:S02]  /*9030*/  UIADD3 UR42, UP2, UPT, UR30, 0x4, URZ ;  /* 0x000000041e2a7890 */ /* 0x000fe4000ff5e0ff */
[----:B------:R-:W-:Y:S02]  /*9040*/  UIADD3.X UR41, UPT, UPT, UR31, URZ, URZ, UP1, !UPT ;  /* 0x000000ff1f297290 */ /* 0x000fe40008ffe4ff */
[----:B------:R-:W-:Y:S02]  /*9050*/  UIADD3.X UR43, UPT, UPT, UR31, URZ, URZ, UP2, !UPT ;  /* 0x000000ff1f2b7290 */ /* 0x000fe400097fe4ff */
[----:B------:R-:W-:Y:S02]  /*9060*/  UIADD3 UR50, UPT, UPT, UR15, 0x40, URZ ;  /* 0x000000400f327890 */ /* 0x000fe4000fffe0ff */
[----:B------:R-:W-:Y:S02]  /*9070*/  UIADD3 UR51, UPT, UPT, UR15, 0xa8, URZ ;  /* 0x000000a80f337890 */ /* 0x000fe4000fffe0ff */
[----:B------:R-:W-:-:S02]  /*9080*/  UIADD3 UR52, UPT, UPT, UR15, 0x40, URZ ;  /* 0x000000400f347890 */ /* 0x000fc4000fffe0ff */
        /* <DEDUP_REMOVED lines=24> */
[----:B------:R2:W-:Y:S01]  /*9210*/  UTCHMMA tmem[UR49], gdesc[UR16], tmem[UR48], tmem[UR34], idesc[UR35], UPT ;  /* 0x00ff2210310079ea */ /* 0x0005e2000b800030 */
        /* <DEDUP_REMOVED lines=8> */
.L_x_10:
[----:B-1----:R-:W3:Y:S04]  /*92a0*/  LDL R5, [R1+0x5c] ;  /* 0x00005c0001057983 */ /* 0x002ee80000100800 */
[----:B------:R-:W4:Y:S01]  /*92b0*/  LDL R4, [R1+0x58] ;  /* 0x0000580001047983 */ /* 0x000f220000100800 */
[----:B------:R-:W-:Y:S01]  /*92c0*/  R2UR UR9, R79 ;  /* 0x000000004f0972ca */ /* 0x000fe200000e0000 */
[----:B------:R-:W-:Y:S01]  /*92d0*/  UISETP.GT.AND UP1, UPT, UR21, URZ, UPT ;  /* 0x000000ff1500728c */ /* 0x000fe2000bf24270 */
[----:B------:R-:W-:Y:S01]  /*92e0*/  IADD3 R10, P6, PT, R78, R188, RZ ;  /* 0x000000bc4e0a7210 */ /* 0x000fe20007fde0ff */
[----:B------:R-:W-:Y:S01]  /*92f0*/  UISETP.GT.AND UP2, UPT, UR21, 0x1, UPT ;  /* 0x000000011500788c */ /* 0x000fe2000bf44270 */
[----:B------:R-:W-:Y:S01]  /*9300*/  LOP3.LUT R12, R69, 0x40, RZ, 0x3c, !PT ;  /* 0x00000040450c7812 */ /* 0x000fe200078e3cff */
[----:B--2---:R-:W-:-:S02]  /*9310*/  USEL UR8, URZ, 0x4, !UP1 ;  /* 0x00000004ff087887 */ /* 0x004fc4000c800000 */
[----:B------:R-:W-:Y:S01]  /*9320*/  IMAD.X R11, R77, 0x1, R187, P6 ;  /* 0x000000014d0b7824 */ /* 0x000fe200030e06bb */
[----:B------:R-:W-:Y:S02]  /*9330*/  UISETP.GT.AND UP3, UPT, UR21, 0x5, UPT ;  /* 0x000000051500788c */ /* 0x000fe4000bf64270 */
[----:B------:R-:W-:Y:S02]  /*9340*/  UIADD3 UR14, UPT, UPT, UR14, 0x1, URZ ;  /* 0x000000010e0e7890 */ /* 0x000fe4000fffe0ff */
[----:B------:R-:W-:Y:S02]  /*9350*/  UIADD3 UR13, UPT, UPT, UR13, 0x1, URZ ;  /* 0x000000010d0d7890 */ /* 0x000fe4000fffe0ff */
[----:B------:R-:W-:Y:S02]  /*9360*/  UISETP.GE.AND UP1, UPT, UR5, UR9, UPT ;  /* 0x000000090500728c */ /* 0x000fe4000bf26270 */
[----:B------:R-:W-:Y:S02]  /*9370*/  USEL UR9, URZ, 0x4, !UP2 ;  /* 0x00000004ff097887 */ /* 0x000fe4000d000000 */
[----:B------:R-:W-:-:S02]  /*9380*/  USEL UR8, UR8, URZ, !UP1 ;  /* 0x000000ff08087287 */ /* 0x000fc4000c800000 */
[----:B------:R-:W-:Y:S02]  /*9390*/  UISETP.GT.AND UP2, UPT, UR21, 0x2, UPT ;  /* 0x000000021500788c */ /* 0x000fe4000bf44270 */
[----:B------:R-:W-:Y:S01]  /*93a0*/  USEL UR9, UR9, URZ, !UP1 ;  /* 0x000000ff09097287 */ /* 0x000fe2000c800000 */
[----:B------:R-:W-:Y:S01]  /*93b0*/  BAR.SYNC.DEFER_BLOCKING 0x0 ;  /* 0x0000000000007b1d */ /* 0x000fe20000010000 */
[----:B------:R-:W-:Y:S01]  /*93c0*/  ISETP.NE.U32.AND P4, PT, RZ, UR8, PT ;  /* 0x00000008ff007c0c */ /* 0x000fe2000bf85070 */
[----:B------:R-:W-:Y:S02]  /*93d0*/  USEL UR8, URZ, 0x4, !UP2 ;  /* 0x00000004ff087887 */ /* 0x000fe4000d000000 */
[----:B------:R-:W-:Y:S02]  /*93e0*/  UISETP.GT.AND UP2, UPT, UR21, 0x3, UPT ;  /* 0x000000031500788c */ /* 0x000fe4000bf44270 */
[----:B------:R-:W-:Y:S02]  /*93f0*/  USEL UR8, UR8, URZ, !UP1 ;  /* 0x000000ff08087287 */ /* 0x000fe4000c800000 */
[----:B------:R-:W-:Y:S01]  /*9400*/  UIADD3 UR5, UPT, UPT, UR5, 0x1, URZ ;  /* 0x0000000105057890 */ /* 0x000fe2000fffe0ff */
[----:B---3--:R-:W-:-:S02]  /*9410*/  IADD3 R8, P2, PT, R78, R5, RZ ;  /* 0x000000054e087210 */ /* 0x008fc40007f5e0ff */
[----:B------:R-:W1:Y:S01]  /*9420*/  S2R R5, SR_TID.X ;  /* 0x0000000000057919 */ /* 0x000e620000002100 */
[----:B----4-:R-:W-:Y:S02]  /*9430*/  IADD3 R6, P5, PT, R78, R4, RZ ;  /* 0x000000044e067210 */ /* 0x010fe40007fbe0ff */
[C---:B------:R-:W-:Y:S01]  /*9440*/  IMAD.X R9, R77.reuse, 0x1, R76, P2 ;  /* 0x000000014d097824 */ /* 0x040fe200010e064c */
[----:B------:R-:W-:Y:S01]  /*9450*/  ISETP.NE.U32.AND P2, PT, RZ, UR9, PT ;  /* 0x00000009ff007c0c */ /* 0x000fe2000bf45070 */
[----:B------:R-:W-:Y:S01]  /*9460*/  VIADD R4, R70, UR44 ;  /* 0x0000002c46047c36 */ /* 0x000fe20008000000 */
[----:B------:R-:W-:Y:S01]  /*9470*/  USEL UR9, URZ, 0x4, !UP2 ;  /* 0x00000004ff097887 */ /* 0x000fe2000d000000 */
[----:B------:R-:W-:Y:S01]  /*9480*/  IMAD.X R7, R77, 0x1, R75, P5 ;  /* 0x000000014d077824 */ /* 0x000fe200028e064b */
[----:B------:R-:W-:Y:S02]  /*9490*/  UISETP.GT.AND UP2, UPT, UR21, 0x4, UPT ;  /* 0x000000041500788c */ /* 0x000fe4000bf44270 */
[----:B------:R-:W-:Y:S01]  /*94a0*/  @!PT LDS RZ, [RZ] ;  /* 0x00000000fffff984 */ /* 0x000fe20000000800 */
[----:B------:R-:W-:Y:S01]  /*94b0*/  @!PT LDS RZ, [RZ] ;  /* 0x00000000fffff984 */ /* 0x000fe20000000800 */
[----:B------:R-:W-:Y:S01]  /*94c0*/  @!PT LDS RZ, [RZ] ;  /* 0x00000000fffff984 */ /* 0x000fe20000000800 */
[----:B------:R2:W-:Y:S01]  /*94d0*/  LDGSTS.E [R4], desc[UR18][R8.64], P4 ;  /* 0x0000000008047fae */ /* 0x0005e2000a1a1012 */
[----:B------:R-:W-:-:S03]  /*94e0*/  USEL UR9, UR9, URZ, !UP1 ;  /* 0x000000ff09097287 */ /* 0x000fc6000c800000 */
[----:B------:R3:W-:Y:S01]  /*94f0*/  LDGSTS.E [R4+0x200], desc[UR18][R6.64], P4 ;  /* 0x0020000006047fae */ /* 0x0007e2000a1a1012 */
[----:B------:R-:W-:Y:S01]  /*9500*/  ISETP.NE.U32.AND P4, PT, RZ, UR8, PT ;  /* 0x00000008ff007c0c */ /* 0x000fe2000bf85070 */
[----:B------:R-:W-:Y:S02]  /*9510*/  USEL UR8, URZ, 0x4, !UP2 ;  /* 0x00000004ff087887 */ /* 0x000fe4000d000000 */
[----:B------:R4:W-:Y:S01]  /*9520*/  LDGSTS.E [R4+0x400], desc[UR18][R10.64], P2 ;  /* 0x004000000a047fae */ /* 0x0009e200091a1012 */
[----:B------:R-:W-:Y:S02]  /*9530*/  UISETP.GT.AND UP2, UPT, UR21, 0x6, UPT ;  /* 0x000000061500788c */ /* 0x000fe4000bf44270 */
[----:B------:R-:W-:Y:S01]  /*9540*/  USEL UR8, UR8, URZ, !UP1 ;  /* 0x000000ff08087287 */ /* 0x000fe2000c800000 */
[C---:B--2---:R-:W-:Y:S02]  /*9550*/  IADD3 R8, P5, PT, R78.reuse, R186, RZ ;  /* 0x000000ba4e087210 */ /* 0x044fe40007fbe0ff */
[----:B---3--:R-:W-:-:S03]  /*9560*/  IADD3 R6, P6, PT, R78, R184, RZ ;  /* 0x000000b84e067210 */ /* 0x008fc60007fde0ff */
[C---:B------:R-:W-:Y:S01]  /*9570*/  IMAD.X R9, R77.reuse, 0x1, R185, P5 ;  /* 0x000000014d097824 */ /* 0x040fe200028e06b9 */
[----:B----4-:R-:W-:Y:S01]  /*9580*/  IADD3 R10, P5, PT, R78, R182, RZ ;  /* 0x000000b64e0a7210 */ /* 0x010fe20007fbe0ff */
[----:B------:R-:W-:-:S03]  /*9590*/  IMAD.X R7, R77, 0x1, R183, P6 ;  /* 0x000000014d077824 */ /* 0x000fc600030e06b7 */
[----:B------:R2:W-:Y:S01]  /*95a0*/  LDGSTS.E [R4+0x600], desc[UR18][R8.64], P2 ;  /* 0x0060000008047fae */ /* 0x0005e200091a1012 */
[----:B------:R-:W-:Y:S01]  /*95b0*/  ISETP.NE.U32.AND P2, PT, RZ, UR9, PT ;  /* 0x00000009ff007c0c */ /* 0x000fe2000bf45070 */
[----:B------:R-:W-:Y:S01]  /*95c0*/  USEL UR9, URZ, 0x4, !UP3 ;  /* 0x00000004ff097887 */ /* 0x000fe2000d800000 */
[----:B------:R-:W-:Y:S01]  /*95d0*/  IMAD.X R11, R77, 0x1, R181, P5 ;  /* 0x000000014d0b7824 */ /* 0x000fe200028e06b5 */
[----:B------:R3:W-:Y:S01]  /*95e0*/  LDGSTS.E [R4+0x800], desc[UR18][R6.64], P4 ;  /* 0x0080000006047fae */ /* 0x0007e2000a1a1012 */
[----:B------:R-:W-:Y:S01]  /*95f0*/  UISETP.GT.AND UP3, UPT, UR21, 0xc, UPT ;  /* 0x0000000c1500788c */ /* 0x000fe2000bf64270 */
[----:B-1----:R-:W-:Y:S01]  /*9600*/  LOP3.LUT R5, R5, 0x1f, RZ, 0xc0, !PT ;  /* 0x0000001f05057812 */ /* 0x002fe200078ec0ff */
[----:B------:R-:W-:Y:S01]  /*9610*/  USEL UR9, UR9, URZ, !UP1 ;  /* 0x000000ff09097287 */ /* 0x000fe2000c800000 */
[----:B------:R-:W-:Y:S01]  /*9620*/  LDGSTS.E [R4+0xa00], desc[UR18][R10.64], P4 ;  /* 0x00a000000a047fae */ /* 0x000fe2000a1a1012 */
[----:B------:R-:W-:Y:S01]  /*9630*/  ISETP.NE.U32.AND P4, PT, RZ, UR8, PT ;  /* 0x00000008ff007c0c */ /* 0x000fe2000bf85070 */
[----:B------:R-:W-:Y:S01]  /*9640*/  USEL UR8, URZ, 0x4, !UP2 ;  /* 0x00000004ff087887 */ /* 0x000fe2000d000000 */
[----:B--2---:R-:W-:Y:S01]  /*9650*/  IADD3 R8, P6, PT, R78, R180, RZ ;  /* 0x000000b44e087210 */ /* 0x004fe20007fde0ff */
[----:B------:R-:W-:-:S02]  /*9660*/  UISETP.GT.AND UP2, UPT, UR21, 0x7, UPT ;  /* 0x000000071500788c */ /* 0x000fc4000bf44270 */
[----:B------:R-:W-:Y:S01]  /*9670*/  USEL UR8, UR8, URZ, !UP1 ;  /* 0x000000ff08087287 */ /* 0x000fe2000c800000 */
[----:B---3--:R-:W-:Y:S01]  /*9680*/  IADD3 R6, P5, PT, R78, R178, RZ ;  /* 0x000000b24e067210 */ /* 0x008fe20007fbe0ff */
[----:B------:R-:W-:-:S04]  /*9690*/  IMAD.X R9, R77, 0x1, R179, P6 ;  /* 0x000000014d097824 */ /* 0x000fc800030e06b3 */
[----:B------:R-:W-:Y:S01]  /*96a0*/  IMAD.X R7, R77, 0x1, R177, P5 ;  /* 0x000000014d077824 */ /* 0x000fe200028e06b1 */
[----:B------:R1:W-:Y:S04]  /*96b0*/  LDGSTS.E [R4+0xc00], desc[UR18][R8.64], P2 ;  /* 0x00c0000008047fae */ /* 0x0003e800091a1012 */
[----:B------:R2:W-:Y:S01]  /*96c0*/  LDGSTS.E [R4+0xe00], desc[UR18][R6.64], P2 ;  /* 0x00e0000006047fae */ /* 0x0005e200091a1012 */
[----:B------:R-:W-:Y:S02]  /*96d0*/  ISETP.NE.U32.AND P2, PT, RZ, UR9, PT ;  /* 0x00000009ff007c0c */ /* 0x000fe4000bf45070 */
[C---:B-1----:R-:W-:Y:S02]  /*96e0*/  IADD3 R8, P6, PT, R78.reuse, R176, RZ ;  /* 0x000000b04e087210 */ /* 0x042fe40007fde0ff */
[----:B--2---:R-:W-:-:S03]  /*96f0*/  IADD3 R6, P5, PT, R78, R174, RZ ;  /* 0x000000ae4e067210 */ /* 0x004fc60007fbe0ff */
[C---:B------:R-:W-:Y:S01]  /*9700*/  IMAD.X R9, R77.reuse, 0x1, R175, P6 ;  /* 0x000000014d097824 */ /* 0x040fe200030e06af */
[----:B------:R-:W-:Y:S01]  /*9710*/  IADD3 R10, P6, PT, R78, R172, RZ ;  /* 0x000000ac4e0a7210 */ /* 0x000fe20007fde0ff */
[----:B------:R-:W-:-:S03]  /*9720*/  IMAD.X R7, R77, 0x1, R173, P5 ;  /* 0x000000014d077824 */ /* 0x000fc600028e06ad */
[----:B------:R-:W-:Y:S01]  /*9730*/  LDGSTS.E [R4+0x1000], desc[UR18][R8.64], P4 ;  /* 0x0100000008047fae */ /* 0x000fe2000a1a1012 */
[----:B------:R-:W-:-:S03]  /*9740*/  IMAD.X R11, R77, 0x1, R171, P6 ;  /* 0x000000014d0b7824 */ /* 0x000fc600030e06ab */
[----:B------:R1:W-:Y:S01]  /*9750*/  LDGSTS.E [R4+0x1200], desc[UR18][R6.64], P4 ;  /* 0x0120000006047fae */ /* 0x0003e2000a1a1012 */
[----:B------:R-:W-:Y:S01]  /*9760*/  ISETP.NE.U32.AND P4, PT, RZ, UR8, PT ;  /* 0x00000008ff007c0c */ /* 0x000fe2000bf85070 */
[----:B------:R-:W-:Y:S02]  /*9770*/  USEL UR8, URZ, 0x4, !UP2 ;  /* 0x00000004ff087887 */ /* 0x000fe4000d000000 */
[----:B------:R2:W-:Y:S01]  /*9780*/  LDGSTS.E [R4+0x1400], desc[UR18][R10.64], P2 ;  /* 0x014000000a047fae */ /* 0x0005e200091a1012 */
[----:B------:R-:W-:Y:S02]  /*9790*/  UISETP.GT.AND UP2, UPT, UR21, 0x8, UPT ;  /* 0x000000081500788c */ /* 0x000fe4000bf44270 */
[----:B------:R-:W-:Y:S02]  /*97a0*/  USEL UR8, UR8, URZ, !UP1 ;  /* 0x000000ff08087287 */ /* 0x000fe4000c800000 */
[----:B------:R-:W-:Y:S02]  /*97b0*/  USEL UR9, URZ, 0x4, !UP2 ;  /* 0x00000004ff097887 */ /* 0x000fe4000d000000 */
[----:B------:R-:W-:Y:S01]  /*97c0*/  UISETP.GT.AND UP2, UPT, UR21, 0x9, UPT ;  /* 0x000000091500788c */ /* 0x000fe2000bf44270 */
[C---:B-1----:R-:W-:Y:S01]  /*97d0*/  IADD3 R6, P6, PT, R78.reuse, R170, RZ ;  /* 0x000000aa4e067210 */ /* 0x042fe20007fde0ff */
[----:B------:R-:W-:Y:S01]  /*97e0*/  USEL UR9, UR9, URZ, !UP1 ;  /* 0x000000ff09097287 */ /* 0x000fe2000c800000 */
[----:B--2---:R-:W-:-:S03]  /*97f0*/  IADD3 R10, P5, PT, R78, R168, RZ ;  /* 0x000000a84e0a7210 */ /* 0x004fc60007fbe0ff */
[C---:B------:R-:W-:Y:S01]  /*9800*/  IMAD.X R7, R77.reuse, 0x1, R169, P6 ;  /* 0x000000014d077824 */ /* 0x040fe200030e06a9 */
[----:B------:R-:W-:Y:S01]  /*9810*/  IADD3 R8, P6, PT, R78, R166, RZ ;  /* 0x000000a64e087210 */ /* 0x000fe20007fde0ff */
[----:B------:R-:W-:-:S03]  /*9820*/  IMAD.X R11, R77, 0x1, R167, P5 ;  /* 0x000000014d0b7824 */ /* 0x000fc600028e06a7 */
[----:B------:R1:W-:Y:S01]  /*9830*/  LDGSTS.E [R4+0x1600], desc[UR18][R6.64], P2 ;  /* 0x0160000006047fae */ /* 0x0003e200091a1012 */
[----:B------:R-:W-:Y:S01]  /*9840*/  ISETP.NE.U32.AND P2, PT, RZ, UR8, PT ;  /* 0x00000008ff007c0c */ /* 0x000fe2000bf45070 */
[----:B------:R-:W-:Y:S01]  /*9850*/  USEL UR8, URZ, 0x4, !UP2 ;  /* 0x00000004ff087887 */ /* 0x000fe2000d000000 */
[----:B------:R-:W-:Y:S01]  /*9860*/  IADD3.X R9, PT, PT, R77, R165, RZ, P6, !PT ;  /* 0x000000a54d097210 */ /* 0x000fe200037fe4ff */
[----:B------:R2:W-:Y:S01]  /*9870*/  LDGSTS.E [R4+0x1800], desc[UR18][R10.64], P4 ;  /* 0x018000000a047fae */ /* 0x0005e2000a1a1012 */
[----:B------:R-:W-:Y:S02]  /*9880*/  UISETP.GT.AND UP2, UPT, UR21, 0xa, UPT ;  /* 0x0000000a1500788c */ /* 0x000fe4000bf44270 */
[----:B------:R-:W-:Y:S01]  /*9890*/  USEL UR8, UR8, URZ, !UP1 ;  /* 0x000000ff08087287 */ /* 0x000fe2000c800000 */
[----:B------:R3:W-:Y:S01]  /*98a0*/  LDGSTS.E [R4+0x1a00], desc[UR18][R8.64], P4 ;  /* 0x01a0000008047fae */ /* 0x0007e2000a1a1012 */
[----:B------:R-:W-:Y:S01]  /*98b0*/  ISETP.NE.U32.AND P4, PT, RZ, UR9, PT ;  /* 0x00000009ff007c0c */ /* 0x000fe2000bf85070 */
[----:B------:R-:W-:Y:S01]  /*98c0*/  USEL UR9, URZ, 0x4, !UP2 ;  /* 0x00000004ff097887 */ /* 0x000fe2000d000000 */
[----:B-1----:R-:W-:Y:S01]  /*98d0*/  IADD3 R6, P6, PT, R78, R164, RZ ;  /* 0x000000a44e067210 */ /* 0x002fe20007fde0ff */
[----:B------:R-:W-:-:S02]  /*98e0*/  UISETP.GT.AND UP2, UPT, UR21, 0xb, UPT ;  /* 0x0000000b1500788c */ /* 0x000fc4000bf44270 */
[----:B------:R-:W-:Y:S02]  /*98f0*/  USEL UR9, UR9, URZ, !UP1 ;  /* 0x000000ff09097287 */ /* 0x000fe4000c800000 */
[C---:B------:R-:W-:Y:S01]  /*9900*/  IMAD.X R7, R77.reuse, 0x1, R163, P6 ;  /* 0x000000014d077824 */ /* 0x040fe200030e06a3 */
[C---:B--2---:R-:W-:Y:S02]  /*9910*/  IADD3 R10, P6, PT, R78.reuse, R160, RZ ;  /* 0x000000a04e0a7210 */ /* 0x044fe40007fde0ff */
[----:B---3--:R-:W-:Y:S02]  /*9920*/  IADD3 R8, P5, PT, R78, R162, RZ ;  /* 0x000000a24e087210 */ /* 0x008fe40007fbe0ff */
[----:B------:R1:W-:Y:S01]  /*9930*/  LDGSTS.E [R4+0x1c00], desc[UR18][R6.64], P2 ;  /* 0x01c0000006047fae */ /* 0x0003e200091a1012 */
[C---:B------:R-:W-:Y:S02]  /*9940*/  IMAD.X R11, R77.reuse, 0x1, R159, P6 ;  /* 0x000000014d0b7824 */ /* 0x040fe400030e069f */
[----:B------:R-:W-:-:S05]  /*9950*/  IMAD.X R9, R77, 0x1, R161, P5 ;  /* 0x000000014d097824 */ /* 0x000fca00028e06a1 */
[----:B------:R2:W-:Y:S01]  /*9960*/  LDGSTS.E [R4+0x1e00], desc[UR18][R8.64], P2 ;  /* 0x01e0000008047fae */ /* 0x0005e200091a1012 */
[----:B------:R-:W-:Y:S01]  /*9970*/  ISETP.NE.U32.AND P2, PT, RZ, UR8, PT ;  /* 0x00000008ff007c0c */ /* 0x000fe2000bf45070 */
[----:B------:R-:W-:Y:S01]  /*9980*/  USEL UR8, URZ, 0x4, !UP2 ;  /* 0x00000004ff087887 */ /* 0x000fe2000d000000 */
[C---:B-1----:R-:W-:Y:S01]  /*9990*/  IADD3 R6, P5, PT, R78.reuse, R158, RZ ;  /* 0x0000009e4e067210 */ /* 0x042fe20007fbe0ff */
[----:B------:R1:W-:Y:S02]  /*99a0*/  LDGSTS.E [R4+0x2000], desc[UR18][R10.64], P4 ;  /* 0x020000000a047fae */ /* 0x0003e4000a1a1012 */
[----:B------:R-:W-:Y:S02]  /*99b0*/  USEL UR8, UR8, URZ, !UP1 ;  /* 0x000000ff08087287 */ /* 0x000fe4000c800000 */
[----:B------:R-:W-:Y:S01]  /*99c0*/  UISETP.GT.AND UP2, UPT, UR21, 0xd, UPT ;  /* 0x0000000d1500788c */ /* 0x000fe2000bf44270 */
[----:B------:R-:W-:Y:S01]  /*99d0*/  IMAD.X R7, R77, 0x1, R157, P5 ;  /* 0x000000014d077824 */ /* 0x000fe200028e069d */
[----:B--2---:R-:W-:-:S04]  /*99e0*/  IADD3 R8, P6, PT, R78, R156, RZ ;  /* 0x0000009c4e087210 */ /* 0x004fc80007fde0ff */
[----:B------:R2:W-:Y:S01]  /*99f0*/  LDGSTS.E [R4+0x2200], desc[UR18][R6.64], P4 ;  /* 0x0220000006047fae */ /* 0x0005e2000a1a1012 */
[----:B------:R-:W-:Y:S01]  /*9a00*/  ISETP.NE.U32.AND P4, PT, RZ, UR9, PT ;  /* 0x00000009ff007c0c */ /* 0x000fe2000bf85070 */
[----:B------:R-:W-:Y:S01]  /*9a10*/  USEL UR9, URZ, 0x4, !UP3 ;  /* 0x00000004ff097887 */ /* 0x000fe2000d800000 */
[C---:B-1----:R-:W-:Y:S01]  /*9a20*/  IADD3 R10, P5, PT, R78.reuse, R154, RZ ;  /* 0x0000009a4e0a7210 */ /* 0x042fe20007fbe0ff */
[C---:B------:R-:W-:Y:S01]  /*9a30*/  IMAD.X R9, R77.reuse, 0x1, R155, P6 ;  /* 0x000000014d097824 */ /* 0x040fe200030e069b */
[----:B------:R-:W-:Y:S02]  /*9a40*/  UISETP.GT.AND UP3, UPT, UR21, 0x13, UPT ;  /* 0x000000131500788c */ /* 0x000fe4000bf64270 */
[----:B------:R-:W-:Y:S01]  /*9a50*/  USEL UR9, UR9, URZ, !UP1 ;  /* 0x000000ff09097287 */ /* 0x000fe2000c800000 */
[----:B------:R-:W-:Y:S01]  /*9a60*/  IMAD.X R11, R77, 0x1, R153, P5 ;  /* 0x000000014d0b7824 */ /* 0x000fe200028e0699 */
[----:B------:R1:W-:Y:S01]  /*9a70*/  LDGSTS.E [R4+0x2400], desc[UR18][R8.64], P2 ;  /* 0x0240000008047fae */ /* 0x0003e200091a1012 */
[----:B--2---:R-:W-:-:S03]  /*9a80*/  IADD3 R6, P6, PT, R78, R152, RZ ;  /* 0x000000984e067210 */ /* 0x004fc60007fde0ff */
[----:B------:R2:W-:Y:S02]  /*9a90*/  LDGSTS.E [R4+0x2600], desc[UR18][R10.64], P2 ;  /* 0x026000000a047fae */ /* 0x0005e400091a1012 */
[----:B------:R-:W-:Y:S01]  /*9aa0*/  IMAD.X R7, R77, 0x1, R151, P6 ;  /* 0x000000014d077824 */ /* 0x000fe200030e0697 */
[----:B-1----:R-:W-:-:S04]  /*9ab0*/  IADD3 R8, P5, PT, R78, R150, RZ ;  /* 0x000000964e087210 */ /* 0x002fc80007fbe0ff */
[----:B------:R1:W-:Y:S01]  /*9ac0*/  LDGSTS.E [R4+0x2800], desc[UR18][R6.64], P4 ;  /* 0x0280000006047fae */ /* 0x0003e2000a1a1012 */
[C---:B--2---:R-:W-:Y:S01]  /*9ad0*/  IADD3 R10, P6, PT, R78.reuse, R144, RZ ;  /* 0x000000904e0a7210 */ /* 0x044fe20007fde0ff */
[C---:B------:R-:W-:Y:S01]  /*9ae0*/  IMAD.X R9, R77.reuse, 0x1, R149, P5 ;  /* 0x000000014d097824 */ /* 0x040fe200028e0695 */
[----:B------:R-:W-:Y:S01]  /*9af0*/  ISETP.NE.U32.AND P5, PT, RZ, UR8, PT ;  /* 0x00000008ff007c0c */ /* 0x000fe2000bfa5070 */
[----:B------:R-:W-:Y:S02]  /*9b00*/  USEL UR8, URZ, 0x4, !UP2 ;  /* 0x00000004ff087887 */ /* 0x000fe4000d000000 */
[----:B------:R-:W-:Y:S01]  /*9b10*/  UISETP.GT.AND UP2, UPT, UR21, 0xe, UPT ;  /* 0x0000000e1500788c */ /* 0x000fe2000bf44270 */
[----:B------:R2:W-:Y:S01]  /*9b20*/  LDGSTS.E [R4+0x2a00], desc[UR18][R8.64], P4 ;  /* 0x02a0000008047fae */ /* 0x0005e2000a1a1012 */
[----:B------:R-:W-:Y:S01]  /*9b30*/  USEL UR8, UR8, URZ, !UP1 ;  /* 0x000000ff08087287 */ /* 0x000fe2000c800000 */
[----:B------:R-:W-:Y:S01]  /*9b40*/  IMAD.X R11, R77, 0x1, R143, P6 ;  /* 0x000000014d0b7824 */ /* 0x000fe200030e068f */
[----:B-1----:R-:W-:-:S05]  /*9b50*/  IADD3 R6, P2, PT, R78, R148, RZ ;  /* 0x000000944e067210 */ /* 0x002fca0007f5e0ff */
[C---:B------:R-:W-:Y:S01]  /*9b60*/  IMAD.X R7, R77.reuse, 0x1, R147, P2 ;  /* 0x000000014d077824 */ /* 0x040fe200010e0693 */
[----:B------:R-:W-:Y:S02]  /*9b70*/  ISETP.NE.U32.AND P2, PT, RZ, UR9, PT ;  /* 0x00000009ff007c0c */ /* 0x000fe4000bf45070 */
[----:B--2---:R-:W-:Y:S02]  /*9b80*/  IADD3 R8, P4, PT, R78, R146, RZ ;  /* 0x000000924e087210 */ /* 0x004fe40007f9e0ff */
[----:B------:R1:W-:Y:S03]  /*9b90*/  LDGSTS.E [R4+0x2c00], desc[UR18][R6.64], P5 ;  /* 0x02c0000006047fae */ /* 0x0003e6000a9a1012 */
[----:B------:R-:W-:Y:S01]  /*9ba0*/  IMAD.X R9, R77, 0x1, R145, P4 ;  /* 0x000000014d097824 */ /* 0x000fe200020e0691 */
[----:B------:R-:W-:Y:S01]  /*9bb0*/  ISETP.NE.U32.AND P4, PT, RZ, UR8, PT ;  /* 0x00000008ff007c0c */ /* 0x000fe2000bf85070 */
[----:B------:R-:W-:-:S02]  /*9bc0*/  USEL UR8, URZ, 0x4, !UP2 ;  /* 0x00000004ff087887 */ /* 0x000fc4000d000000 */
[----:B------:R-:W-:Y:S01]  /*9bd0*/  UISETP.GT.AND UP2, UPT, UR21, 0xf, UPT ;  /* 0x0000000f1500788c */ /* 0x000fe2000bf44270 */
[----:B------:R2:W-:Y:S01]  /*9be0*/  LDGSTS.E [R4+0x2e00], desc[UR18][R8.64], P5 ;  /* 0x02e0000008047fae */ /* 0x0005e2000a9a1012 */
[----:B------:R-:W-:Y:S01]  /*9bf0*/  USEL UR8, UR8, URZ, !UP1 ;  /* 0x000000ff08087287 */ /* 0x000fe2000c800000 */
[C---:B-1----:R-:W-:Y:S02]  /*9c00*/  IADD3 R6, P6, PT, R78.reuse, R142, RZ ;  /* 0x0000008e4e067210 */ /* 0x042fe40007fde0ff */
[----:B------:R1:W-:Y:S01]  /*9c10*/  LDGSTS.E [R4+0x3000], desc[UR18][R10.64], P2 ;  /* 0x030000000a047fae */ /* 0x0003e200091a1012 */
[----:B------:R-:W-:Y:S02]  /*9c20*/  USEL UR9, URZ, 0x4, !UP2 ;  /* 0x00000004ff097887 */ /* 0x000fe4000d000000 */
[----:B------:R-:W-:Y:S01]  /*9c30*/  UISETP.GT.AND UP2, UPT, UR21, 0x10, UPT ;  /* 0x000000101500788c */ /* 0x000fe2000bf44270 */
[----:B------:R-:W-:Y:S01]  /*9c40*/  IMAD.X R7, R77, 0x1, R141, P6 ;  /* 0x000000014d077824 */ /* 0x000fe200030e068d */
[----:B------:R-:W-:Y:S01]  /*9c50*/  USEL UR9, UR9, URZ, !UP1 ;  /* 0x000000ff09097287 */ /* 0x000fe2000c800000 */
[----:B--2---:R-:W-:-:S03]  /*9c60*/  IADD3 R8, P6, PT, R78, R138, RZ ;  /* 0x0000008a4e087210 */ /* 0x004fc60007fde0ff */
        /* <DEDUP_REMOVED lines=8> */
[----:B--2---:R-:W-:-:S04]  /*9cf0*/  IADD3 R6, P6, PT, R78, R136, RZ ;  /* 0x000000884e067210 */ /* 0x004fc80007fde0ff */
[----:B------:R1:W-:Y:S04]  /*9d00*/  LDGSTS.E [R4+0x3400], desc[UR18][R10.64], P4 ;  /* 0x034000000a047fae */ /* 0x0003e8000a1a1012 */
[----:B------:R2:W-:Y:S01]  /*9d10*/  LDGSTS.E [R4+0x3600], desc[UR18][R8.64], P4 ;  /* 0x0360000008047fae */ /* 0x0005e2000a1a1012 */
[----:B------:R-:W-:Y:S01]  /*9d20*/  IMAD.X R7, R77, 0x1, R135, P6 ;  /* 0x000000014d077824 */ /* 0x000fe200030e0687 */
[----:B------:R-:W-:Y:S01]  /*9d30*/  ISETP.NE.U32.AND P4, PT, RZ, UR9, PT ;  /* 0x00000009ff007c0c */ /* 0x000fe2000bf85070 */
[----:B------:R-:W-:Y:S02]  /*9d40*/  USEL UR9, URZ, 0x4, !UP2 ;  /* 0x00000004ff097887 */ /* 0x000fe4000d000000 */
[----:B------:R-:W-:Y:S01]  /*9d50*/  UISETP.GT.AND UP2, UPT, UR21, 0x12, UPT ;  /* 0x000000121500788c */ /* 0x000fe2000bf44270 */
[----:B------:R3:W-:Y:S01]  /*9d60*/  LDGSTS.E [R4+0x3800], desc[UR18][R6.64], P2 ;  /* 0x0380000006047fae */ /* 0x0007e200091a1012 */
[----:B------:R-:W-:Y:S01]  /*9d70*/  USEL UR9, UR9, URZ, !UP1 ;  /* 0x000000ff09097287 */ /* 0x000fe2000c800000 */
[----:B-1----:R-:W-:-:S02]  /*9d80*/  IADD3 R10, P6, PT, R78, R132, RZ ;  /* 0x000000844e0a7210 */ /* 0x002fc40007fde0ff */
[----:B--2---:R-:W-:-:S03]  /*9d90*/  IADD3 R8, P5, PT, R78, R134, RZ ;  /* 0x000000864e087210 */ /* 0x004fc60007fbe0ff */
[C---:B------:R-:W-:Y:S02]  /*9da0*/  IMAD.X R11, R77.reuse, 0x1, R131, P6 ;  /* 0x000000014d0b7824 */ /* 0x040fe400030e0683 */
[----:B------:R-:W-:Y:S01]  /*9db0*/  IMAD.X R9, R77, 0x1, R133, P5 ;  /* 0x000000014d097824 */ /* 0x000fe200028e0685 */
[----:B---3--:R-:W-:-:S04]  /*9dc0*/  IADD3 R6, P5, PT, R78, R130, RZ ;  /* 0x000000824e067210 */ /* 0x008fc80007fbe0ff */
[----:B------:R1:W-:Y:S01]  /*9dd0*/  LDGSTS.E [R4+0x3a00], desc[UR18][R8.64], P2 ;  /* 0x03a0000008047fae */ /* 0x0003e200091a1012 */
[----:B------:R-:W-:Y:S01]  /*9de0*/  ISETP.NE.U32.AND P2, PT, RZ, UR8, PT ;  /* 0x00000008ff007c0c */ /* 0x000fe2000bf45070 */
[----:B------:R-:W-:Y:S01]  /*9df0*/  IMAD.X R7, R77, 0x1, R129, P5 ;  /* 0x000000014d077824 */ /* 0x000fe200028e0681 */
[----:B------:R-:W-:Y:S01]  /*9e00*/  USEL UR8, URZ, 0x4, !UP2 ;  /* 0x00000004ff087887 */ /* 0x000fe2000d000000 */
        /* <DEDUP_REMOVED lines=8> */
[----:B------:R-:W-:Y:S01]  /*9e90*/  USEL UR9, UR9, URZ, !UP1 ;  /* 0x000000ff09097287 */ /* 0x000fe2000c800000 */
[C---:B--2---:R-:W-:Y:S01]  /*9ea0*/  IADD3 R10, P5, PT, R78.reuse, R126, RZ ;  /* 0x0000007e4e0a7210 */ /* 0x044fe20007fbe0ff */
[----:B------:R-:W-:Y:S01]  /*9eb0*/  IMAD.X R9, R77, 0x1, R127, P6 ;  /* 0x000000014d097824 */ /* 0x000fe200030e067f */
[----:B---3--:R-:W-:-:S03]  /*9ec0*/  IADD3 R6, P6, PT, R78, R124, RZ ;  /* 0x0000007c4e067210 */ /* 0x008fc60007fde0ff */
[C---:B------:R-:W-:Y:S01]  /*9ed0*/  IMAD.X R11, R77.reuse, 0x1, R125, P5 ;  /* 0x000000014d0b7824 */ /* 0x040fe200028e067d */
[----:B------:R1:W-:Y:S01]  /*9ee0*/  LDGSTS.E [R4+0x4000], desc[UR18][R8.64], P2 ;  /* 0x0400000008047fae */ /* 0x0003e200091a1012 */
[----:B------:R-:W-:-:S03]  /*9ef0*/  IMAD.X R7, R77, 0x1, R123, P6 ;  /* 0x000000014d077824 */ /* 0x000fc600030e067b */
[----:B------:R2:W-:Y:S04]  /*9f00*/  LDGSTS.E [R4+0x4200], desc[UR18][R10.64], P2 ;  /* 0x042000000a047fae */ /* 0x0005e800091a1012 */
[----:B------:R3:W-:Y:S01]  /*9f10*/  LDGSTS.E [R4+0x4400], desc[UR18][R6.64], P4 ;  /* 0x0440000006047fae */ /* 0x0007e2000a1a1012 */
[C---:B-1----:R-:W-:Y:S02]  /*9f20*/  IADD3 R8, P5, PT, R78.reuse, R122, RZ ;  /* 0x0000007a4e087210 */ /* 0x042fe40007fbe0ff */
[----:B--2---:R-:W-:-:S03]  /*9f30*/  IADD3 R10, P6, PT, R78, R116, RZ ;  /* 0x000000744e0a7210 */ /* 0x004fc60007fde0ff */
[C---:B------:R-:W-:Y:S01]  /*9f40*/  IMAD.X R9, R77.reuse, 0x1, R121, P5 ;  /* 0x000000014d097824 */ /* 0x040fe200028e0679 */
[----:B------:R-:W-:Y:S01]  /*9f50*/  ISETP.NE.U32.AND P5, PT, RZ, UR8, PT ;  /* 0x00000008ff007c0c */ /* 0x000fe2000bfa5070 */
[----:B------:R-:W-:Y:S01]  /*9f60*/  USEL UR8, URZ, 0x4, !UP2 ;  /* 0x00000004ff087887 */ /* 0x000fe2000d000000 */
[----:B---3--:R-:W-:Y:S01]  /*9f70*/  IADD3 R6, P2, PT, R78, R120, RZ ;  /* 0x000000784e067210 */ /* 0x008fe20007f5e0ff */
[----:B------:R-:W-:Y:S01]  /*9f80*/  UISETP.GT.AND UP2, UPT, UR21, 0x15, UPT ;  /* 0x000000151500788c */ /* 0x000fe2000bf44270 */
[----:B------:R1:W-:Y:S01]  /*9f90*/  LDGSTS.E [R4+0x4600], desc[UR18][R8.64], P4 ;  /* 0x0460000008047fae */ /* 0x0003e2000a1a1012 */
[----:B------:R-:W-:Y:S01]  /*9fa0*/  USEL UR8, UR8, URZ, !UP1 ;  /* 0x000000ff08087287 */ /* 0x000fe2000c800000 */
[C---:B------:R-:W-:Y:S02]  /*9fb0*/  IMAD.X R11, R77.reuse, 0x1, R111, P6 ;  /* 0x000000014d0b7824 */ /* 0x040fe400030e066f */
[----:B------:R-:W-:Y:S01]  /*9fc0*/  IMAD.X R7, R77, 0x1, R119, P2 ;  /* 0x000000014d077824 */ /* 0x000fe200010e0677 */
[----:B------:R-:W-:-:S04]  /*9fd0*/  ISETP.NE.U32.AND P2, PT, RZ, UR9, PT ;  /* 0x00000009ff007c0c */ /* 0x000fc8000bf45070 */
[----:B------:R2:W-:Y:S01]  /*9fe0*/  LDGSTS.E [R4+0x4800], desc[UR18][R6.64], P5 ;  /* 0x0480000006047fae */ /* 0x0005e2000a9a1012 */
[----:B-1----:R-:W-:-:S05]  /*9ff0*/  IADD3 R8, P4, PT, R78, R118, RZ ;  /* 0x000000764e087210 */ /* 0x002fca0007f9e0ff */
[C---:B------:R-:W-:Y:S01]  /*a000*/  IMAD.X R9, R77.reuse, 0x1, R117, P4 ;  /* 0x000000014d097824 */ /* 0x040fe200020e0675 */
[----:B------:R-:W-:Y:S01]  /*a010*/  ISETP.NE.U32.AND P4, PT, RZ, UR8, PT ;  /* 0x00000008ff007c0c */ /* 0x000fe2000bf85070 */
[----:B------:R-:W-:Y:S01]  /*a020*/  USEL UR8, URZ, 0x4, !UP2 ;  /* 0x00000004ff087887 */ /* 0x000fe2000d000000 */
[----:B--2---:R-:W-:Y:S02]  /*a030*/  IADD3 R6, P6, PT, R78, R110, RZ ;  /* 0x0000006e4e067210 */ /* 0x004fe40007fde0ff */
[----:B------:R1:W-:Y:S01]  /*a040*/  LDGSTS.E [R4+0x4a00], desc[UR18][R8.64], P5 ;  /* 0x04a0000008047fae */ /* 0x0003e2000a9a1012 */
[----:B------:R-:W-:Y:S02]  /*a050*/  USEL UR8, UR8, URZ, !UP1 ;  /* 0x000000ff08087287 */ /* 0x000fe4000c800000 */
[----:B------:R-:W-:Y:S01]  /*a060*/  UISETP.GT.AND UP2, UPT, UR21, 0x16, UPT ;  /* 0x000000161500788c */ /* 0x000fe2000bf44270 */
[----:B------:R-:W-:Y:S01]  /*a070*/  IMAD.X R7, R77, 0x1, R109, P6 ;  /* 0x000000014d077824 */ /* 0x000fe200030e066d */
[----:B------:R2:W-:Y:S02]  /*a080*/  LDGSTS.E [R4+0x4c00], desc[UR18][R10.64], P2 ;  /* 0x04c000000a047fae */ /* 0x0005e400091a1012 */
[----:B------:R-:W-:-:S02]  /*a090*/  USEL UR9, URZ, 0x4, !UP2 ;  /* 0x00000004ff097887 */ /* 0x000fc4000d000000 */
[----:B------:R3:W-:Y:S01]  /*a0a0*/  LDGSTS.E [R4+0x4e00], desc[UR18][R6.64], P2 ;  /* 0x04e0000006047fae */ /* 0x0007e200091a1012 */
[----:B------:R-:W-:Y:S01]  /*a0b0*/  ISETP.NE.U32.AND P2, PT, RZ, UR8, PT ;  /* 0x00000008ff007c0c */ /* 0x000fe2000bf45070 */
[----:B------:R-:W-:Y:S01]  /*a0c0*/  USEL UR9, UR9, URZ, !UP1 ;  /* 0x000000ff09097287 */ /* 0x000fe2000c800000 */
[C---:B-1----:R-:W-:Y:S01]  /*a0d0*/  IADD3 R8, P6, PT, R78.reuse, R106, RZ ;  /* 0x0000006a4e087210 */ /* 0x042fe20007fde0ff */
[----:B------:R-:W-:Y:S01]  /*a0e0*/  UISETP.GT.AND UP2, UPT, UR21, 0x17, UPT ;  /* 0x000000171500788c */ /* 0x000fe2000bf44270 */
[----:B--2---:R-:W-:-:S03]  /*a0f0*/  IADD3 R10, P5, PT, R78, R108, RZ ;  /* 0x0000006c4e0a7210 */ /* 0x004fc60007fbe0ff */
[C---:B------:R-:W-:Y:S01]  /*a100*/  IMAD.X R9, R77.reuse, 0x1, R105, P6 ;  /* 0x000000014d097824 */ /* 0x040fe200030e0669 */
[----:B------:R-:W-:Y:S01]  /*a110*/  USEL UR8, URZ, 0x4, !UP2 ;  /* 0x00000004ff087887 */ /* 0x000fe2000d000000 */
[----:B---3--:R-:W-:Y:S01]  /*a120*/  IADD3 R6, P6, PT, R78, R104, RZ ;  /* 0x000000684e067210 */ /* 0x008fe20007fde0ff */
[C---:B------:R-:W-:Y:S01]  /*a130*/  IMAD.X R11, R77.reuse, 0x1, R107, P5 ;  /* 0x000000014d0b7824 */ /* 0x040fe200028e066b */
[----:B------:R-:W-:Y:S02]  /*a140*/  UISETP.GT.AND UP2, UPT, UR21, 0x18, UPT ;  /* 0x000000181500788c */ /* 0x000fe4000bf44270 */
[----:B------:R-:W-:Y:S01]  /*a150*/  USEL UR8, UR8, URZ, !UP1 ;  /* 0x000000ff08087287 */ /* 0x000fe2000c800000 */
[----:B------:R-:W-:Y:S01]  /*a160*/  IMAD.X R7, R77, 0x1, R103, P6 ;  /* 0x000000014d077824 */ /* 0x000fe200030e0667 */
[----:B------:R1:W-:Y:S04]  /*a170*/  LDGSTS.E [R4+0x5000], desc[UR18][R10.64], P4 ;  /* 0x050000000a047fae */ /* 0x0003e8000a1a1012 */
[----:B------:R2:W-:Y:S01]  /*a180*/  LDGSTS.E [R4+0x5200], desc[UR18][R8.64], P4 ;  /* 0x0520000008047fae */ /* 0x0005e2000a1a1012 */
[----:B------:R-:W-:Y:S01]  /*a190*/  ISETP.NE.U32.AND P4, PT, RZ, UR9, PT ;  /* 0x00000009ff007c0c */ /* 0x000fe2000bf85070 */
[----:B------:R-:W-:-:S02]  /*a1a0*/  USEL UR9, URZ, 0x4, !UP2 ;  /* 0x00000004ff097887 */ /* 0x000fc4000d000000 */
[----:B------:R3:W-:Y:S01]  /*a1b0*/  LDGSTS.E [R4+0x5400], desc[UR18][R6.64], P2 ;  /* 0x0540000006047fae */ /* 0x0007e200091a1012 */
[----:B------:R-:W-:Y:S02]  /*a1c0*/  UISETP.GT.AND UP2, UPT, UR21, 0x19, UPT ;  /* 0x000000191500788c */ /* 0x000fe4000bf44270 */
[----:B------:R-:W-:Y:S01]  /*a1d0*/  USEL UR9, UR9, URZ, !UP1 ;  /* 0x000000ff09097287 */ /* 0x000fe2000c800000 */
[C---:B-1----:R-:W-:Y:S02]  /*a1e0*/  IADD3 R10, P6, PT, R78.reuse, R100, RZ ;  /* 0x000000644e0a7210 */ /* 0x042fe40007fde0ff */
[----:B--2---:R-:W-:-:S03]  /*a1f0*/  IADD3 R8, P5, PT, R78, R102, RZ ;  /* 0x000000664e087210 */ /* 0x004fc60007fbe0ff */
[C---:B------:R-:W-:Y:S02]  /*a200*/  IMAD.X R11, R77.reuse, 0x1, R99, P6 ;  /* 0x000000014d0b7824 */ /* 0x040fe400030e0663 */
[----:B------:R-:W-:Y:S01]  /*a210*/  IMAD.X R9, R77, 0x1, R101, P5 ;  /* 0x000000014d097824 */ /* 0x000fe200028e0665 */
[----:B---3--:R-:W-:-:S04]  /*a220*/  IADD3 R6, P5, PT, R78, R98, RZ ;  /* 0x000000624e067210 */ /* 0x008fc80007fbe0ff */
[----:B------:R1:W-:Y:S01]  /*a230*/  LDGSTS.E [R4+0x5600], desc[UR18][R8.64], P2 ;  /* 0x0560000008047fae */ /* 0x0003e200091a1012 */
[----:B------:R-:W-:Y:S01]  /*a240*/  IMAD.X R7, R77, 0x1, R97, P5 ;  /* 0x000000014d077824 */ /* 0x000fe200028e0661 */
[----:B------:R-:W-:Y:S01]  /*a250*/  ISETP.NE.U32.AND P2, PT, RZ, UR8, PT ;  /* 0x00000008ff007c0c */ /* 0x000fe2000bf45070 */
        /* <DEDUP_REMOVED lines=24> */
[C---:B------:R-:W-:Y:S01]  /*a3e0*/  IMAD.X R11, R77.reuse, 0x1, R83, P6 ;  /* 0x000000014d0b7824 */ /* 0x040fe200030e0653 */
[----:B------:R1:W-:Y:S01]  /*a3f0*/  LDGSTS.E [R4+0x6200], desc[UR18][R8.64], P4 ;  /* 0x0620000008047fae */ /* 0x0003e2000a1a1012 */
[----:B------:R-:W-:Y:S02]  /*a400*/  USEL UR8, UR8, URZ, !UP1 ;  /* 0x000000ff08087287 */ /* 0x000fe4000c800000 */
[----:B------:R-:W-:Y:S01]  /*a410*/  IMAD.X R7, R77, 0x1, R87, P2 ;  /* 0x000000014d077824 */ /* 0x000fe200010e0657 */
[----:B------:R-:W-:Y:S01]  /*a420*/  ISETP.NE.U32.AND P2, PT, RZ, UR9, PT ;  /* 0x00000009ff007c0c */ /* 0x000fe2000bf45070 */
[----:B------:R-:W-:-:S02]  /*a430*/  UISETP.GT.AND UP2, UPT, UR21, 0x1c, UPT ;  /* 0x0000001c1500788c */ /* 0x000fc4000bf44270 */
[----:B------:R-:W-:Y:S02]  /*a440*/  USEL UR9, URZ, 0x4, !UP3 ;  /* 0x00000004ff097887 */ /* 0x000fe4000d800000 */
[----:B------:R-:W-:Y:S02]  /*a450*/  LDGSTS.E [R4+0x6400], desc[UR18][R6.64], P5 ;  /* 0x0640000006047fae */ /* 0x000fe4000a9a1012 */
[----:B------:R-:W-:Y:S01]  /*a460*/  USEL UR9, UR9, URZ, !UP1 ;  /* 0x000000ff09097287 */ /* 0x000fe2000c800000 */
[----:B-1----:R-:W-:-:S03]  /*a470*/  IADD3 R8, P4, PT, R78, R86, RZ ;  /* 0x000000564e087210 */ /* 0x002fc60007f9e0ff */
[----:B------:R-:W-:Y:S02]  /*a480*/  UISETP.NE.U32.AND UP3, UPT, UR9, URZ, UPT ;  /* 0x000000ff0900728c */ /* 0x000fe4000bf65070 */
[----:B------:R-:W-:-:S05]  /*a490*/  IMAD.X R9, R77, 0x1, R85, P4 ;  /* 0x000000014d097824 */ /* 0x000fca00020e0655 */
[----:B------:R1:W-:Y:S01]  /*a4a0*/  LDGSTS.E [R4+0x6600], desc[UR18][R8.64], P5 ;  /* 0x0660000008047fae */ /* 0x0003e2000a9a1012 */
[----:B------:R-:W-:Y:S01]  /*a4b0*/  ISETP.NE.U32.AND P5, PT, RZ, UR8, PT ;  /* 0x00000008ff007c0c */ /* 0x000fe2000bfa5070 */
[----:B------:R-:W-:Y:S02]  /*a4c0*/  USEL UR8, URZ, 0x4, !UP2 ;  /* 0x00000004ff087887 */ /* 0x000fe4000d000000 */
[----:B------:R2:W-:Y:S01]  /*a4d0*/  LDGSTS.E [R4+0x6800], desc[UR18][R10.64], P2 ;  /* 0x068000000a047fae */ /* 0x0005e200091a1012 */
[----:B------:R-:W-:Y:S02]  /*a4e0*/  UISETP.GT.AND UP2, UPT, UR21, 0x1e, UPT ;  /* 0x0000001e1500788c */ /* 0x000fe4000bf44270 */
[----:B------:R-:W-:Y:S01]  /*a4f0*/  USEL UR8, UR8, URZ, !UP1 ;  /* 0x000000ff08087287 */ /* 0x000fe2000c800000 */
[C---:B-1----:R-:W-:Y:S02]  /*a500*/  IADD3 R8, P6, PT, R78.reuse, R82, RZ ;  /* 0x000000524e087210 */ /* 0x042fe40007fde0ff */
[----:B--2---:R-:W-:-:S03]  /*a510*/  IADD3 R10, P4, PT, R78, R190, RZ ;  /* 0x000000be4e0a7210 */ /* 0x004fc60007f9e0ff */
[C---:B------:R-:W-:Y:S01]  /*a520*/  IMAD.X R9, R77.reuse, 0x1, R81, P6 ;  /* 0x000000014d097824 */ /* 0x040fe200030e0651 */
[----:B------:R-:W-:Y:S01]  /*a530*/  IADD3 R6, P6, PT, R78, R192, RZ ;  /* 0x000000c04e067210 */ /* 0x000fe20007fde0ff */
[----:B------:R-:W-:-:S03]  /*a540*/  IMAD.X R11, R77, 0x1, R191, P4 ;  /* 0x000000014d0b7824 */ /* 0x000fc600020e06bf */
[----:B------:R-:W-:Y:S01]  /*a550*/  IADD3.X R7, PT, PT, R77, R193, RZ, P6, !PT ;  /* 0x000000c14d077210 */ /* 0x000fe200037fe4ff */
[----:B------:R1:W-:Y:S01]  /*a560*/  LDGSTS.E [R4+0x6a00], desc[UR18][R8.64], P2 ;  /* 0x06a0000008047fae */ /* 0x0003e200091a1012 */
[----:B------:R-:W-:Y:S01]  /*a570*/  ISETP.NE.U32.AND P4, PT, RZ, UR8, PT ;  /* 0x00000008ff007c0c */ /* 0x000fe2000bf85070 */
[----:B------:R-:W-:Y:S02]  /*a580*/  USEL UR8, URZ, 0x4, !UP2 ;  /* 0x00000004ff087887 */ /* 0x000fe4000d000000 */
[----:B------:R2:W-:Y:S01]  /*a590*/  LDGSTS.E [R4+0x6c00], desc[UR18][R10.64], P5 ;  /* 0x06c000000a047fae */ /* 0x0005e2000a9a1012 */
[----:B------:R-:W-:Y:S02]  /*a5a0*/  UISETP.GT.AND UP2, UPT, UR21, 0x1f, UPT ;  /* 0x0000001f1500788c */ /* 0x000fe4000bf44270 */
[----:B------:R-:W-:Y:S01]  /*a5b0*/  USEL UR8, UR8, URZ, !UP1 ;  /* 0x000000ff08087287 */ /* 0x000fe2000c800000 */
[----:B------:R3:W-:Y:S01]  /*a5c0*/  LDGSTS.E [R4+0x6e00], desc[UR18][R6.64], P5 ;  /* 0x06e0000006047fae */ /* 0x0007e2000a9a1012 */
[----:B------:R-:W-:-:S02]  /*a5d0*/  PLOP3.LUT P5, PT, PT, PT, UP3, 0x40, 0x4 ;  /* 0x000000000004781c */ /* 0x000fc40003fae838 */
[C---:B-1----:R-:W-:Y:S02]  /*a5e0*/  IADD3 R8, P6, PT, R78.reuse, R194, RZ ;  /* 0x000000c24e087210 */ /* 0x042fe40007fde0ff */
[----:B--2---:R-:W-:-:S03]  /*a5f0*/  IADD3 R10, P2, PT, R78, R196, RZ ;  /* 0x000000c44e0a7210 */ /* 0x004fc60007f5e0ff */
[C---:B------:R-:W-:Y:S01]  /*a600*/  IMAD.X R9, R77.reuse, 0x1, R195, P6 ;  /* 0x000000014d097824 */ /* 0x040fe200030e06c3 */
[----:B---3--:R-:W-:Y:S01]  /*a610*/  IADD3 R6, P6, PT, R78, R198, RZ ;  /* 0x000000c64e067210 */ /* 0x008fe20007fde0ff */
[C---:B------:R-:W-:Y:S01]  /*a620*/  IMAD.X R11, R77.reuse, 0x1, R197, P2 ;  /* 0x000000014d0b7824 */ /* 0x040fe200010e06c5 */
[----:B------:R-:W-:Y:S02]  /*a630*/  PLOP3.LUT P2, PT, PT, PT, UP3, 0x40, 0x4 ;  /* 0x000000000004781c */ /* 0x000fe40003f4e838 */
[----:B------:R1:W-:Y:S01]  /*a640*/  LDGSTS.E [R4+0x7000], desc[UR18][R8.64], P4 ;  /* 0x0700000008047fae */ /* 0x0003e2000a1a1012 */
[----:B------:R-:W-:-:S03]  /*a650*/  IMAD.X R7, R77, 0x1, R199, P6 ;  /* 0x000000014d077824 */ /* 0x000fc600030e06c7 */
[----:B------:R2:W-:Y:S04]  /*a660*/  LDGSTS.E [R4+0x7200], desc[UR18][R10.64], P4 ;  /* 0x072000000a047fae */ /* 0x0005e8000a1a1012 */
[----:B------:R3:W-:Y:S01]  /*a670*/  LDGSTS.E [R4+0x7400], desc[UR18][R6.64], !P5 ;  /* 0x0740000006047fae */ /* 0x0007e2000e9a1012 */
[----:B------:R-:W-:Y:S01]  /*a680*/  ISETP.NE.U32.AND P5, PT, RZ, UR8, PT ;  /* 0x00000008ff007c0c */ /* 0x000fe2000bfa5070 */
[----:B------:R-:W-:Y:S01]  /*a690*/  USEL UR8, URZ, 0x4, !UP2 ;  /* 0x00000004ff087887 */ /* 0x000fe2000d000000 */
[----:B-1----:R-:W-:-:S03]  /*a6a0*/  IADD3 R8, P4, PT, R78, R200, RZ ;  /* 0x000000c84e087210 */ /* 0x002fc60007f9e0ff */
[----:B------:R-:W-:Y:S02]  /*a6b0*/  USEL UR8, UR8, URZ, !UP1 ;  /* 0x000000ff08087287 */ /* 0x000fe4000c800000 */
[----:B------:R-:W-:Y:S01]  /*a6c0*/  IMAD.X R9, R77, 0x1, R201, P4 ;  /* 0x000000014d097824 */ /* 0x000fe200020e06c9 */
[C---:B--2---:R-:W-:Y:S02]  /*a6d0*/  IADD3 R10, P4, PT, R78.reuse, R204, RZ ;  /* 0x000000cc4e0a7210 */ /* 0x044fe40007f9e0ff */
[----:B---3--:R-:W-:Y:S02]  /*a6e0*/  IADD3 R6, P6, PT, R78, R202, RZ ;  /* 0x000000ca4e067210 */ /* 0x008fe40007fde0ff */
[----:B------:R1:W-:Y:S01]  /*a6f0*/  LDGSTS.E [R4+0x7600], desc[UR18][R8.64], !P2 ;  /* 0x0760000008047fae */ /* 0x0003e2000d1a1012 */
[----:B------:R-:W-:Y:S01]  /*a700*/  ISETP.GE.AND P2, PT, R5, UR21, PT ;  /* 0x0000001505007c0c */ /* 0x000fe2000bf46270 */
[C---:B------:R-:W-:Y:S01]  /*a710*/  IMAD.X R11, R77.reuse, 0x1, R205, P4 ;  /* 0x000000014d0b7824 */ /* 0x040fe200020e06cd */
[----:B------:R-:W-:Y:S01]  /*a720*/  UIADD3 UR21, UPT, UPT, UR21, -0x20, URZ ;  /* 0xffffffe015157890 */ /* 0x000fe2000fffe0ff */
[----:B------:R-:W-:Y:S01]  /*a730*/  IMAD.X R7, R77, 0x1, R203, P6 ;  /* 0x000000014d077824 */ /* 0x000fe200030e06cb */
[----:B------:R-:W-:-:S02]  /*a740*/  SEL R5, RZ, 0x4, P2 ;  /* 0x00000004ff057807 */ /* 0x000fc40001000000 */
[----:B------:R-:W-:Y:S01]  /*a750*/  PLOP3.LUT P6, PT, PT, PT, UP1, 0x40, 0x4 ;  /* 0x000000000004781c */ /* 0x000fe20003fce818 */
[----:B------:R-:W-:Y:S01]  /*a760*/  UISETP.GT.AND UP1, UPT, UR14, 0x2, UPT ;  /* 0x000000020e00788c */ /* 0x000fe2000bf24270 */
[----:B------:R2:W-:Y:S01]  /*a770*/  LDGSTS.E [R4+0x7800], desc[UR18][R6.64], P5 ;  /* 0x0780000006047fae */ /* 0x0005e2000a9a1012 */
[----:B------:R-:W-:Y:S02]  /*a780*/  ISETP.NE.U32.AND P2, PT, RZ, UR8, PT ;  /* 0x00000008ff007c0c */ /* 0x000fe4000bf45070 */
[----:B------:R-:W-:Y:S01]  /*a790*/  SEL R5, R5, RZ, P6 ;  /* 0x000000ff05057207 */ /* 0x000fe20003000000 */
[----:B------:R3:W-:Y:S01]  /*a7a0*/  LDGSTS.E [R4+0x7a00], desc[UR18][R10.64], P5 ;  /* 0x07a000000a047fae */ /* 0x0007e2000a9a1012 */
[----:B------:R-:W-:Y:S01]  /*a7b0*/  USEL UR14, UR14, URZ, !UP1 ;  /* 0x000000ff0e0e7287 */ /* 0x000fe2000c800000 */
[----:B-1----:R-:W-:Y:S01]  /*a7c0*/  IADD3 R8, P5, PT, R189, R210, RZ ;  /* 0x000000d2bd087210 */ /* 0x002fe20007fbe0ff */
[----:B------:R-:W-:Y:S02]  /*a7d0*/  UISETP.GT.AND UP1, UPT, UR13, 0x1, UPT ;  /* 0x000000010d00788c */ /* 0x000fe4000bf24270 */
[----:B------:R-:W-:-:S02]  /*a7e0*/  ULEA UR8, UR14, UR10, 0xd ;  /* 0x0000000a0e087291 */ /* 0x000fc4000f8e68ff */
[----:B------:R-:W-:Y:S01]  /*a7f0*/  IMAD.X R9, R80, 0x1, R211, P5 ;  /* 0x0000000150097824 */ /* 0x000fe200028e06d3 */
[C---:B--2---:R-:W-:Y:S01]  /*a800*/  IADD3 R6, P6, PT, R78.reuse, R208, RZ ;  /* 0x000000d04e067210 */ /* 0x044fe20007fde0ff */
[----:B------:R-:W-:Y:S02]  /*a810*/  USEL UR13, UR13, URZ, !UP1 ;  /* 0x000000ff0d0d7287 */ /* 0x000fe4000c800000 */
[----:B------:R-:W-:Y:S01]  /*a820*/  VIADD R13, R69, UR8 ;  /* 0x00000008450d7c36 */ /* 0x000fe20008000000 */
[----:B---3--:R-:W-:Y:S01]  /*a830*/  IADD3 R10, P4, PT, R78, R206, RZ ;  /* 0x000000ce4e0a7210 */ /* 0x008fe20007f9e0ff */
[C---:B------:R-:W-:Y:S02]  /*a840*/  IMAD.X R7, R77.reuse, 0x1, R209, P6 ;  /* 0x000000014d077824 */ /* 0x040fe400030e06d1 */
[----:B------:R-:W-:Y:S01]  /*a850*/  VIADD R15, R12, UR8 ;  /* 0x000000080c0f7c36 */ /* 0x000fe20008000000 */
[----:B------:R-:W-:Y:S01]  /*a860*/  USEL UR8, URZ, 0x1, !UP1 ;  /* 0x00000001ff087887 */ /* 0x000fe2000c800000 */
[----:B------:R-:W-:Y:S01]  /*a870*/  IMAD.X R11, R77, 0x1, R207, P4 ;  /* 0x000000014d0b7824 */ /* 0x000fe200020e06cf */
[----:B------:R-:W-:-:S02]  /*a880*/  ISETP.NE.U32.AND P4, PT, R5, RZ, PT ;  /* 0x000000ff0500720c */ /* 0x000fc40003f85070 */
[----:B------:R-:W-:Y:S02]  /*a890*/  ULOP3.LUT UR8, UR4, UR8, URZ, 0x3c, !UPT ;  /* 0x0000000804087292 */ /* 0x000fe4000f8e3cff */
[----:B------:R1:W-:Y:S04]  /*a8a0*/  LDGSTS.E [R4+0x7c00], desc[UR18][R10.64], P2 ;  /* 0x07c000000a047fae */ /* 0x0003e800091a1012 */
[----:B------:R2:W-:Y:S04]  /*a8b0*/  LDGSTS.E [R4+0x7e00], desc[UR18][R6.64], P2 ;  /* 0x07e0000006047fae */ /* 0x0005e800091a1012 */
[----:B------:R-:W0:Y:S01]  /*a8c0*/  LDGDEPBAR ;  /* 0x00000000000079af */ /* 0x000e220000000000 */
[----:B-1----:R-:W-:-:S03]  /*a8d0*/  IADD3 R10, P6, PT, R189, R214, RZ ;  /* 0x000000d6bd0a7210 */ /* 0x002fc60007fde0ff */
[----:B------:R1:W-:Y:S01]  /*a8e0*/  LDGSTS.E [R13+0x10000], desc[UR18][R8.64], P4 ;  /* 0x10000000080d7fae */ /* 0x0003e2000a1a1012 */
[C---:B--2---:R-:W-:Y:S01]  /*a8f0*/  IADD3 R4, P2, PT, R189.reuse, R218, RZ ;  /* 0x000000dabd047210 */ /* 0x044fe20007f5e0ff */
[----:B------:R-:W-:Y:S01]  /*a900*/  IMAD.X R11, R80, 0x1, R215, P6 ;  /* 0x00000001500b7824 */ /* 0x000fe200030e06d7 */
[----:B------:R-:W-:-:S03]  /*a910*/  IADD3 R6, P5, PT, R189, R222, RZ ;  /* 0x000000debd067210 */ /* 0x000fc60007fbe0ff */
[C---:B------:R-:W-:Y:S01]  /*a920*/  IMAD.X R5, R80.reuse, 0x1, R219, P2 ;  /* 0x0000000150057824 */ /* 0x040fe200010e06db */
[----:B------:R-:W-:Y:S01]  /*a930*/  LDGSTS.E [R13+0x10400], desc[UR18][R10.64], P4 ;  /* 0x104000000a0d7fae */ /* 0x000fe2000a1a1012 */
[C---:B------:R-:W-:Y:S01]  /*a940*/  IMAD.X R7, R80.reuse, 0x1, R223, P5 ;  /* 0x0000000150077824 */ /* 0x040fe200028e06df */
[C---:B-1----:R-:W-:Y:S02]  /*a950*/  IADD3 R8, P2, PT, R189.reuse, R226, RZ ;  /* 0x000000e2bd087210 */ /* 0x042fe40007f5e0ff */
[----:B------:R1:W-:Y:S03]  /*a960*/  LDGSTS.E [R13+0x10800], desc[UR18][R4.64], P4 ;  /* 0x10800000040d7fae */ /* 0x0003e6000a1a1012 */
[----:B------:R-:W-:Y:S01]  /*a970*/  IMAD.X R9, R80, 0x1, R227, P2 ;  /* 0x0000000150097824 */ /* 0x000fe200010e06e3 */
[----:B------:R2:W-:Y:S04]  /*a980*/  LDGSTS.E [R13+0x10c00], desc[UR18][R6.64], P4 ;  /* 0x10c00000060d7fae */ /* 0x0005e8000a1a1012 */
[----:B------:R3:W-:Y:S01]  /*a990*/  LDGSTS.E [R13+0x11000], desc[UR18][R8.64], P4 ;  /* 0x11000000080d7fae */ /* 0x0007e2000a1a1012 */
[----:B-1----:R-:W-:-:S02]  /*a9a0*/  IADD3 R4, P5, PT, R189, R230, RZ ;  /* 0x000000e6bd047210 */ /* 0x002fc40007fbe0ff */
[----:B--2---:R-:W-:-:S03]  /*a9b0*/  IADD3 R6, P2, PT, R189, R234, RZ ;  /* 0x000000eabd067210 */ /* 0x004fc60007f5e0ff */
[C---:B------:R-:W-:Y:S01]  /*a9c0*/  IMAD.X R5, R80.reuse, 0x1, R231, P5 ;  /* 0x0000000150057824 */ /* 0x040fe200028e06e7 */
[----:B---3--:R-:W-:Y:S01]  /*a9d0*/  IADD3 R8, P5, PT, R189, R238, RZ ;  /* 0x000000eebd087210 */ /* 0x008fe20007fbe0ff */
[----:B------:R-:W-:-:S03]  /*a9e0*/  IMAD.X R7, R80, 0x1, R235, P2 ;  /* 0x0000000150077824 */ /* 0x000fc600010e06eb */
[----:B------:R1:W-:Y:S01]  /*a9f0*/  LDGSTS.E [R13+0x11400], desc[UR18][R4.64], P4 ;  /* 0x11400000040d7fae */ /* 0x0003e2000a1a1012 */
[----:B------:R-:W-:-:S03]  /*aa00*/  IMAD.X R9, R80, 0x1, R239, P5 ;  /* 0x0000000150097824 */ /* 0x000fc600028e06ef */
[----:B------:R2:W-:Y:S04]  /*aa10*/  LDGSTS.E [R13+0x11800], desc[UR18][R6.64], P4 ;  /* 0x11800000060d7fae */ /* 0x0005e8000a1a1012 */
[----:B------:R3:W-:Y:S01]  /*aa20*/  LDGSTS.E [R13+0x11c00], desc[UR18][R8.64], P4 ;  /* 0x11c00000080d7fae */ /* 0x0007e2000a1a1012 */
[C---:B-1----:R-:W-:Y:S02]  /*aa30*/  IADD3 R4, P2, PT, R189.reuse, R212, RZ ;  /* 0x000000d4bd047210 */ /* 0x042fe40007f5e0ff */
        /* <DEDUP_REMOVED lines=14> */
[C---:B------:R-:W-:Y:S01]  /*ab20*/  IADD3 R10, P6, PT, R189.reuse, R240, RZ ;  /* 0x000000f0bd0a7210 */ /* 0x040fe20007fde0ff */
[----:B------:R-:W-:Y:S01]  /*ab30*/  IMAD.X R9, R80, 0x1, R233, P2 ;  /* 0x0000000150097824 */ /* 0x000fe200010e06e9 */
[----:B------:R-:W-:Y:S01]  /*ab40*/  ISETP.NE.U32.AND P2, PT, R242, UR5, PT ;  /* 0x00000005f2007c0c */ /* 0x000fe2000bf45070 */
[----:B------:R-:W-:Y:S02]  /*ab50*/  LDGSTS.E [R15+0x11200], desc[UR18][R6.64], P4 ;  /* 0x11200000060f7fae */ /* 0x000fe4000a1a1012 */
[----:B------:R-:W-:Y:S02]  /*ab60*/  IMAD.X R11, R80, 0x1, R241, P6 ;  /* 0x00000001500b7824 */ /* 0x000fe400030e06f1 */
[----:B------:R-:W-:Y:S01]  /*ab70*/  LDGSTS.E [R15+0x11600], desc[UR18][R8.64], P4 ;  /* 0x11600000080f7fae */ /* 0x000fe2000a1a1012 */
[----:B-1----:R-:W-:-:S05]  /*ab80*/  IADD3 R4, P5, PT, R189, R236, RZ ;  /* 0x000000ecbd047210 */ /* 0x002fca0007fbe0ff */
[----:B------:R-:W-:Y:S01]  /*ab90*/  IMAD.X R5, R80, 0x1, R237, P5 ;  /* 0x0000000150057824 */ /* 0x000fe200028e06ed */
[----:B------:R-:W-:-:S04]  /*aba0*/  IADD3 R78, P5, PT, R78, R71, RZ ;  /* 0x000000474e4e7210 */ /* 0x000fc80007fbe0ff */
[----:B------:R1:W-:Y:S01]  /*abb0*/  LDGSTS.E [R15+0x11a00], desc[UR18][R4.64], P4 ;  /* 0x11a00000040f7fae */ /* 0x0003e2000a1a1012 */
[----:B------:R-:W-:-:S03]  /*abc0*/  IMAD.X R77, R77, 0x1, R72, P5 ;  /* 0x000000014d4d7824 */ /* 0x000fc600028e0648 */
[----:B------:R2:W-:Y:S01]  /*abd0*/  LDGSTS.E [R15+0x11e00], desc[UR18][R10.64], P4 ;  /* 0x11e000000a0f7fae */ /* 0x0005e2000a1a1012 */
[----:B------:R-:W-:-:S03]  /*abe0*/  IADD3 R189, P4, PT, R189, R73, RZ ;  /* 0x00000049bdbd7210 */ /* 0x000fc60007f9e0ff */
[----:B------:R-:W0:Y:S02]  /*abf0*/  LDGDEPBAR ;  /* 0x00000000000079af */ /* 0x000e240000000000 */
[----:B------:R-:W-:Y:S02]  /*ac00*/  IMAD.X R80, R80, 0x1, R74, P4 ;  /* 0x0000000150507824 */ /* 0x000fe400020e064a */
[----:B-1----:R-:W-:Y:S01]  /*ac10*/  IMAD.U32 R4, RZ, RZ, UR4 ;  /* 0x00000004ff047e24 */ /* 0x002fe2000f8e00ff */
[----:B------:R-:W-:Y:S06]  /*ac20*/  @P2 BRA `(.L_x_11) ;  /* 0xffffffdc00402947 */ /* 0x000fec000383ffff */
.L_x_8:
[----:B------:R-:W3:Y:S01]  /*ac30*/  LDC R133, c[0x0][0x3b4] ;  /* 0x0000ed00ff857b82 */ /* 0x000ee20000000800 */
[----:B------:R-:W4:Y:S01]  /*ac40*/  LDCU UR5, c[0x0][0x3b8] ;  /* 0x00007700ff0577ac */ /* 0x000f220008000800 */
[----:B------:R-:W1:Y:S01]  /*ac50*/  LDCU.128 UR20, c[0x0][0x390] ;  /* 0x00007200ff1477ac */ /* 0x000e620008000c00 */
[----:B------:R-:W-:Y:S05]  /*ac60*/  @!P1 BRA `(.L_x_12) ;  /* 0x0000000000109947 */ /* 0x000fea0003800000 */
[----:B------:R-:W-:-:S06]  /*ac70*/  USHF.L.U32 UR4, UR4, 0x1f, URZ ;  /* 0x0000001f04047899 */ /* 0x000fcc00080006ff */
[----:B-1----:R-:W-:-:S04]  /*ac80*/  IMAD.U32 R4, RZ, RZ, UR4 ;  /* 0x00000004ff047e24 */ /* 0x002fc8000f8e00ff */
[----:B------:R-:W1:Y:S02]  /*ac90*/  SYNCS.PHASECHK.TRANS64.TRYWAIT P0, [UR12], R4 ;  /* 0x00000004ff0075a7 */ /* 0x000e64000800110c */
[----:B-1----:R-:W-:Y:S05]  /*aca0*/  @!P0 BRA `(.L_x_13) ;  /* 0x0000002400f08947 */ /* 0x002fea0003800000 */
.L_x_12:
[----:B------:R-:W-:-:S04]  /*acb0*/  DEPBAR.LE SB0, 0x0 ;  /* 0x000080000000791a */ /* 0x000fc80000000000 */
[----:B------:R-:W-:Y:S01]  /*acc0*/  BAR.SYNC.DEFER_BLOCKING 0x0 ;  /* 0x0000000000007b1d */ /* 0x000fe20000010000 */
[----:B------:R-:W-:Y:S01]  /*acd0*/  VIADD R134, R0, 0x1 ;  /* 0x0000000100867836 */ /* 0x000fe20000000000 */
[C---:B-1----:R-:W-:Y:S01]  /*ace0*/  ISETP.GE.AND P2, PT, R2.reuse, UR22, PT ;  /* 0x0000001602007c0c */ /* 0x042fe2000bf46270 */
[----:B---3--:R-:W-:Y:S01]  /*acf0*/  IMAD R132, R2, R133, RZ ;  /* 0x0000008502847224 */ /* 0x008fe200078e02ff */
[C---:B------:R-:W-:Y:S01]  /*ad00*/  ISETP.GE.AND P6, PT, R0.reuse, UR23, PT ;  /* 0x0000001700007c0c */ /* 0x040fe2000bfc6270 */
[----:B------:R-:W-:Y:S01]  /*ad10*/  VIADD R137, R0, 0x2 ;  /* 0x0000000200897836 */ /* 0x000fe20000000000 */
[----:B------:R-:W-:Y:S01]  /*ad20*/  ISETP.GE.AND P4, PT, R134, UR23, PT ;  /* 0x0000001786007c0c */ /* 0x000fe2000bf86270 */
[----:B------:R-:W-:Y:S01]  /*ad30*/  VIADD R136, R0, 0x3 ;  /* 0x0000000300887836 */ /* 0x000fe20000000000 */
[----:B------:R-:W-:Y:S01]  /*ad40*/  LEA R134, P0, R132, UR20, 0x2 ;  /* 0x0000001484867c11 */ /* 0x000fe2000f8010ff */
[C---:B----4-:R-:W-:Y:S01]  /*ad50*/  IMAD R139, R0.reuse, UR5, RZ ;  /* 0x00000005008b7c24 */ /* 0x050fe2000f8e02ff */
[----:B------:R-:W-:Y:S01]  /*ad60*/  ISETP.LT.AND P2, PT, R0, UR23, !P2 ;  /* 0x0000001700007c0c */ /* 0x000fe2000d741270 */
[----:B------:R-:W-:Y:S01]  /*ad70*/  IMAD R133, R133, 0x80, R132 ;  /* 0x0000008085857824 */ /* 0x000fe200078e0284 */
[----:B------:R-:W-:Y:S01]  /*ad80*/  LEA.HI.X.SX32 R135, R132, UR21, 0x2, P0 ;  /* 0x0000001584877c11 */ /* 0x000fe200080f16ff */
[----:B------:R-:W-:Y:S01]  /*ad90*/  VIADD R138, R0, 0x4 ;  /* 0x00000004008a7836 */ /* 0x000fe20000000000 */
[----:B------:R-:W-:Y:S01]  /*ada0*/  ISETP.GE.AND P0, PT, R137, UR23, PT ;  /* 0x0000001789007c0c */ /* 0x000fe2000bf06270 */
[C---:B------:R-:W-:Y:S01]  /*adb0*/  VIADD R143, R139.reuse, UR5 ;  /* 0x000000058b8f7c36 */ /* 0x040fe20008000000 */
[----:B------:R-:W-:Y:S01]  /*adc0*/  ISETP.GE.AND P1, PT, R136, UR23, PT ;  /* 0x0000001788007c0c */ /* 0x000fe2000bf26270 */
[----:B------:R-:W-:Y:S01]  /*add0*/  IMAD.WIDE R136, R139, 0x4, R134 ;  /* 0x000000048b887825 */ /* 0x000fe200078e0286 */
[----:B------:R-:W-:-:S03]  /*ade0*/  LEA R132, P5, R133, UR20, 0x2 ;  /* 0x0000001485847c11 */ /* 0x000fc6000f8a10ff */
[----:B------:R-:W-:Y:S01]  /*adf0*/  VIADD R142, R0, 0x5 ;  /* 0x00000005008e7836 */ /* 0x000fe20000000000 */
[----:B------:R-:W-:Y:S01]  /*ae00*/  LEA.HI.X.SX32 R133, R133, UR21, 0x2, P5 ;  /* 0x0000001585857c11 */ /* 0x000fe2000a8f16ff */
[C---:B------:R-:W-:Y:S01]  /*ae10*/  VIADD R145, R143.reuse, UR5 ;  /* 0x000000058f917c36 */ /* 0x040fe20008000000 */
[----:B------:R-:W1:Y:S02]  /*ae20*/  @!P3 SYNCS.CCTL.IV [UR10+0x16000] ;  /* 0x01600000ff00b9b1 */ /* 0x000e64000800000a */
[----:B-1----:R-:W-:Y:S01]  /*ae30*/  BAR.SYNC.DEFER_BLOCKING 0x0 ;  /* 0x0000000000007b1d */ /* 0x002fe20000010000 */
[----:B------:R-:W-:Y:S01]  /*ae40*/  ISETP.LT.AND P5, PT, R2, UR22, !P0 ;  /* 0x0000001602007c0c */ /* 0x000fe2000c7a1270 */
[----:B------:R-:W-:Y:S01]  /*ae50*/  IMAD.WIDE R140, R143, 0x4, R132 ;  /* 0x000000048f8c7825 */ /* 0x000fe200078e0284 */
[----:B------:R-:W-:-:S03]  /*ae60*/  ISETP.LT.AND P0, PT, R3, UR22, !P0 ;  /* 0x0000001603007c0c */ /* 0x000fc6000c701270 */
[----:B------:R-:W-:Y:S01]  /*ae70*/  VIADD R147, R145, UR5 ;  /* 0x0000000591937c36 */ /* 0x000fe20008000000 */
[----:B--2---:R-:W1:Y:S01]  /*ae80*/  LDTM.x128 R4, tmem[UR11] ;  /* 0x0000000b000479ee */ /* 0x004e6200083c0000 */
[----:B------:R-:W2:Y:S01]  /*ae90*/  @!P3 SYNCS.CCTL.IV [UR10+0x16008] ;  /* 0x01600800ff00b9b1 */ /* 0x000ea2000800000a */
[----:B------:R-:W-:Y:S01]  /*aea0*/  NOP ;  /* 0x0000000000007918 */ /* 0x000fe20000000000 */
[----:B------:R-:W-:Y:S01]  /*aeb0*/  ISETP.GE.AND P3, PT, R138, UR23, PT ;  /* 0x000000178a007c0c */ /* 0x000fe2000bf66270 */
[----:B------:R-:W-:Y:S01]  /*aec0*/  IMAD.WIDE R138, R139, 0x4, R132 ;  /* 0x000000048b8a7825 */ /* 0x000fe200078e0284 */
[----:B-1----:R1:W-:Y:S01]  /*aed0*/  @P2 STG.E desc[UR18][R136.64], R4 ;  /* 0x0000000488002986 */ /* 0x0023e2000c101912 */
[C---:B------:R-:W-:Y:S02]  /*aee0*/  ISETP.LT.AND P2, PT, R3.reuse, UR22, !P6 ;  /* 0x0000001603007c0c */ /* 0x040fe4000f741270 */
[----:B------:R-:W-:Y:S02]  /*aef0*/  ISETP.LT.AND P6, PT, R2, UR22, !P4 ;  /* 0x0000001602007c0c */ /* 0x000fe4000e7c1270 */
[----:B------:R-:W-:Y:S01]  /*af00*/  ISETP.LT.AND P4, PT, R3, UR22, !P4 ;  /* 0x0000001603007c0c */ /* 0x000fe2000e781270 */
[----:B-1----:R-:W-:-:S08]  /*af10*/  IMAD.WIDE R136, R143, 0x4, R134 ;  /* 0x000000048f887825 */ /* 0x002fd000078e0286 */
[----:B------:R1:W-:Y:S01]  /*af20*/  @P2 STG.E desc[UR18][R138.64], R68 ;  /* 0x000000448a002986 */ /* 0x0003e2000c101912 */
[----:B------:R-:W-:Y:S01]  /*af30*/  ISETP.GE.AND P2, PT, R142, UR23, PT ;  /* 0x000000178e007c0c */ /* 0x000fe2000bf46270 */
[----:B------:R-:W-:Y:S02]  /*af40*/  VIADD R4, R0, 0x6 ;  /* 0x0000000600047836 */ /* 0x000fe40000000000 */
[----:B------:R3:W-:Y:S01]  /*af50*/  @P6 STG.E desc[UR18][R136.64], R5 ;  /* 0x0000000588006986 */ /* 0x0007e2000c101912 */
[----:B------:R-:W-:Y:S01]  /*af60*/  ISETP.LT.AND P6, PT, R2, UR22, !P1 ;  /* 0x0000001602007c0c */ /* 0x000fe2000cfc1270 */
[----:B------:R-:W-:Y:S01]  /*af70*/  IMAD.WIDE R142, R145, 0x4, R134 ;  /* 0x00000004918e7825 */ /* 0x000fe200078e0286 */
[----:B------:R-:W-:Y:S01]  /*af80*/  ISETP.LT.AND P1, PT, R3, UR22, !P1 ;  /* 0x0000001603007c0c */ /* 0x000fe2000cf21270 */
[----:B------:R4:W-:Y:S01]  /*af90*/  @P4 STG.E desc[UR18][R140.64], R69 ;  /* 0x000000458c004986 */ /* 0x0009e2000c101912 */
[----:B------:R-:W-:Y:S01]  /*afa0*/  ISETP.GE.AND P4, PT, R4, UR23, PT ;  /* 0x0000001704007c0c */ /* 0x000fe2000bf86270 */
[----:B-1----:R-:W-:-:S02]  /*afb0*/  IMAD.WIDE R138, R145, 0x4, R132 ;  /* 0x00000004918a7825 */ /* 0x002fc400078e0284 */
[----:B------:R1:W-:Y:S01]  /*afc0*/  @P5 STG.E desc[UR18][R142.64], R6 ;  /* 0x000000068e005986 */ /* 0x0003e2000c101912 */
[----:B------:R-:W-:Y:S01]  /*afd0*/  ISETP.LT.AND P5, PT, R2, UR22, !P3 ;  /* 0x0000001602007c0c */ /* 0x000fe2000dfa1270 */
[----:B---3--:R-:W-:Y:S02]  /*afe0*/  IMAD.WIDE R4, R147, 0x4, R134 ;  /* 0x0000000493047825 */ /* 0x008fe400078e0286 */
[----:B------:R3:W-:Y:S01]  /*aff0*/  @P0 STG.E desc[UR18][R138.64], R70 ;  /* 0x000000468a000986 */ /* 0x0007e2000c101912 */
[----:B------:R-:W-:Y:S01]  /*b000*/  ISETP.LT.AND P3, PT, R3, UR22, !P3 ;  /* 0x0000001603007c0c */ /* 0x000fe2000df61270 */
[----:B------:R-:W-:Y:S02]  /*b010*/  VIADD R136, R0, 0x7 ;  /* 0x0000000700887836 */ /* 0x000fe40000000000 */
[----:B------:R5:W-:Y:S01]  /*b020*/  @P6 STG.E desc[UR18][R4.64], R7 ;  /* 0x0000000704006986 */ /* 0x000be2000c101912 */
[C---:B----4-:R-:W-:Y:S01]  /*b030*/  IMAD.WIDE R68, R147.reuse, 0x4, R132 ;  /* 0x0000000493447825 */ /* 0x050fe200078e0284 */
[----:B------:R-:W-:-:S02]  /*b040*/  IADD3 R147, PT, PT, R147, UR5, RZ ;  /* 0x0000000593937c10 */ /* 0x000fc4000fffe0ff */
[----:B------:R-:W-:Y:S01]  /*b050*/  ISETP.LT.AND P6, PT, R2, UR22, !P2 ;  /* 0x0000001602007c0c */ /* 0x000fe2000d7c1270 */
[----:B-1----:R-:W-:Y:S01]  /*b060*/  VIADD R6, R0, 0x8 ;  /* 0x0000000800067836 */ /* 0x002fe20000000000 */
[----:B------:R-:W-:Y:S01]  /*b070*/  ISETP.GE.AND P0, PT, R136, UR23, PT ;  /* 0x0000001788007c0c */ /* 0x000fe2000bf06270 */
[----:B------:R-:W-:Y:S01]  /*b080*/  IMAD.WIDE R136, R147, 0x4, R134 ;  /* 0x0000000493887825 */ /* 0x000fe200078e0286 */
[----:B------:R1:W-:Y:S01]  /*b090*/  @P1 STG.E desc[UR18][R68.64], R71 ;  /* 0x0000004744001986 */ /* 0x0003e2000c101912 */
[----:B------:R-:W-:Y:S02]  /*b0a0*/  ISETP.LT.AND P2, PT, R3, UR22, !P2 ;  /* 0x0000001603007c0c */ /* 0x000fe4000d741270 */
[C---:B------:R-:W-:Y:S01]  /*b0b0*/  VIADD R141, R147.reuse, UR5 ;  /* 0x00000005938d7c36 */ /* 0x040fe20008000000 */
[----:B------:R4:W-:Y:S01]  /*b0c0*/  @P5 STG.E desc[UR18][R136.64], R8 ;  /* 0x0000000888005986 */ /* 0x0009e2000c101912 */
[----:B---3--:R-:W-:Y:S01]  /*b0d0*/  IMAD.WIDE R138, R147, 0x4, R132 ;  /* 0x00000004938a7825 */ /* 0x008fe200078e0284 */
[----:B------:R-:W-:-:S02]  /*b0e0*/  ISETP.LT.AND P5, PT, R2, UR22, !P4 ;  /* 0x0000001602007c0c */ /* 0x000fc4000e7a1270 */
[----:B------:R-:W-:Y:S01]  /*b0f0*/  ISETP.LT.AND P4, PT, R3, UR22, !P4 ;  /* 0x0000001603007c0c */ /* 0x000fe2000e781270 */
[C---:B-----5:R-:W-:Y:S01]  /*b100*/  IMAD.WIDE R4, R141.reuse, 0x4, R134 ;  /* 0x000000048d047825 */ /* 0x060fe200078e0286 */
[----:B------:R-:W-:Y:S01]  /*b110*/  @P3 STG.E desc[UR18][R138.64], R72 ;  /* 0x000000488a003986 */ /* 0x000fe2000c101912 */
[----:B------:R-:W-:Y:S02]  /*b120*/  ISETP.GE.AND P1, PT, R6, UR23, PT ;  /* 0x0000001706007c0c */ /* 0x000fe4000bf26270 */
[----:B-1----:R-:W-:Y:S01]  /*b130*/  VIADD R71, R141, UR5 ;  /* 0x000000058d477c36 */ /* 0x002fe20008000000 */
[----:B------:R1:W-:Y:S01]  /*b140*/  @P6 STG.E desc[UR18][R4.64], R9 ;  /* 0x0000000904006986 */ /* 0x0003e2000c101912 */
[----:B------:R-:W-:Y:S01]  /*b150*/  ISETP.LT.AND P6, PT, R2, UR22, !P0 ;  /* 0x0000001602007c0c */ /* 0x000fe2000c7c1270 */
[----:B------:R-:W-:Y:S01]  /*b160*/  VIADD R70, R0, 0x9 ;  /* 0x0000000900467836 */ /* 0x000fe20000000000 */
[----:B------:R-:W-:Y:S01]  /*b170*/  ISETP.LT.AND P0, PT, R3, UR22, !P0 ;  /* 0x0000001603007c0c */ /* 0x000fe2000c701270 */
[----:B------:R-:W-:-:S03]  /*b180*/  IMAD.WIDE R6, R141, 0x4, R132 ;  /* 0x000000048d067825 */ /* 0x000fc600078e0284 */
[----:B------:R-:W-:Y:S01]  /*b190*/  ISETP.GE.AND P3, PT, R70, UR23, PT ;  /* 0x0000001746007c0c */ /* 0x000fe2000bf66270 */
[C---:B------:R-:W-:Y:S01]  /*b1a0*/  IMAD.WIDE R68, R71.reuse, 0x4, R134 ;  /* 0x0000000447447825 */ /* 0x040fe200078e0286 */
[----:B------:R3:W-:Y:S03]  /*b1b0*/  @P2 STG.E desc[UR18][R6.64], R73 ;  /* 0x0000004906002986 */ /* 0x0007e6000c101912 */
[C---:B----4-:R-:W-:Y:S01]  /*b1c0*/  VIADD R137, R71.reuse, UR5 ;  /* 0x0000000547897c36 */ /* 0x050fe20008000000 */
[----:B------:R4:W-:Y:S01]  /*b1d0*/  @P5 STG.E desc[UR18][R68.64], R10 ;  /* 0x0000000a44005986 */ /* 0x0009e2000c101912 */
[----:B------:R-:W-:Y:S01]  /*b1e0*/  VIADD R8, R0, 0xa ;  /* 0x0000000a00087836 */ /* 0x000fe20000000000 */
[----:B------:R-:W-:Y:S01]  /*b1f0*/  ISETP.LT.AND P5, PT, R2, UR22, !P1 ;  /* 0x0000001602007c0c */ /* 0x000fe2000cfa1270 */
[----:B------:R-:W-:Y:S01]  /*b200*/  IMAD.WIDE R70, R71, 0x4, R132 ;  /* 0x0000000447467825 */ /* 0x000fe200078e0284 */
[----:B------:R-:W-:-:S02]  /*b210*/  ISETP.LT.AND P1, PT, R3, UR22, !P1 ;  /* 0x0000001603007c0c */ /* 0x000fc4000cf21270 */
[----:B------:R-:W-:Y:S01]  /*b220*/  ISETP.GE.AND P2, PT, R8, UR23, PT ;  /* 0x0000001708007c0c */ /* 0x000fe2000bf46270 */
[C---:B-1----:R-:W-:Y:S01]  /*b230*/  IMAD.WIDE R4, R137.reuse, 0x4, R134 ;  /* 0x0000000489047825 */ /* 0x042fe200078e0286 */
[----:B------:R1:W-:Y:S03]  /*b240*/  @P4 STG.E desc[UR18][R70.64], R74 ;  /* 0x0000004a46004986 */ /* 0x0003e6000c101912 */
[----:B------:R-:W-:Y:S01]  /*b250*/  VIADD R8, R0, 0xb ;  /* 0x0000000b00087836 */ /* 0x000fe20000000000 */
[----:B------:R5:W-:Y:S01]  /*b260*/  @P6 STG.E desc[UR18][R4.64], R11 ;  /* 0x0000000b04006986 */ /* 0x000be2000c101912 */
[C---:B---3--:R-:W-:Y:S01]  /*b270*/  IMAD.WIDE R6, R137.reuse, 0x4, R132 ;  /* 0x0000000489067825 */ /* 0x048fe200078e0284 */
[----:B------:R-:W-:Y:S02]  /*b280*/  ISETP.LT.AND P6, PT, R2, UR22, !P3 ;  /* 0x0000001602007c0c */ /* 0x000fe4000dfc1270 */
[----:B------:R-:W-:Y:S01]  /*b290*/  ISETP.GE.AND P4, PT, R8, UR23, PT ;  /* 0x0000001708007c0c */ /* 0x000fe2000bf86270 */
[----:B------:R-:W-:Y:S01]  /*b2a0*/  VIADD R137, R137, UR5 ;  /* 0x0000000589897c36 */ /* 0x000fe20008000000 */
[----:B------:R-:W-:Y:S01]  /*b2b0*/  ISETP.LT.AND P3, PT, R3, UR22, !P3 ;  /* 0x0000001603007c0c */ /* 0x000fe2000df61270 */
[----:B----4-:R-:W-:Y:S01]  /*b2c0*/  VIADD R10, R0, 0xc ;  /* 0x0000000c000a7836 */ /* 0x010fe20000000000 */
[----:B------:R3:W-:Y:S01]  /*b2d0*/  @P0 STG.E desc[UR18][R6.64], R75 ;  /* 0x0000004b06000986 */ /* 0x0007e2000c101912 */
[----:B------:R-:W-:-:S03]  /*b2e0*/  IMAD.WIDE R8, R137, 0x4, R134 ;  /* 0x0000000489087825 */ /* 0x000fc600078e0286 */
[----:B------:R-:W-:Y:S01]  /*b2f0*/  ISETP.GE.AND P0, PT, R10, UR23, PT ;  /* 0x000000170a007c0c */ /* 0x000fe2000bf06270 */
[C---:B-1----:R-:W-:Y:S01]  /*b300*/  VIADD R71, R137.reuse, UR5 ;  /* 0x0000000589477c36 */ /* 0x042fe20008000000 */
[----:B------:R1:W-:Y:S01]  /*b310*/  @P5 STG.E desc[UR18][R8.64], R12 ;  /* 0x0000000c08005986 */ /* 0x0003e2000c101912 */
[----:B------:R-:W-:Y:S01]  /*b320*/  IMAD.WIDE R68, R137, 0x4, R132 ;  /* 0x0000000489447825 */ /* 0x000fe200078e0284 */
[----:B------:R-:W-:Y:S02]  /*b330*/  ISETP.LT.AND P5, PT, R2, UR22, !P2 ;  /* 0x0000001602007c0c */ /* 0x000fe4000d7a1270 */
[----:B------:R-:W-:Y:S01]  /*b340*/  ISETP.LT.AND P2, PT, R3, UR22, !P2 ;  /* 0x0000001603007c0c */ /* 0x000fe2000d741270 */
[C---:B-----5:R-:W-:Y:S01]  /*b350*/  IMAD.WIDE R4, R71.reuse, 0x4, R134 ;  /* 0x0000000447047825 */ /* 0x060fe200078e0286 */
[----:B------:R4:W-:Y:S03]  /*b360*/  @P1 STG.E desc[UR18][R68.64], R76 ;  /* 0x0000004c44001986 */ /* 0x0009e6000c101912 */
[----:B------:R-:W-:Y:S01]  /*b370*/  VIADD R10, R0, 0xd ;  /* 0x0000000d000a7836 */ /* 0x000fe20000000000 */
[----:B------:R5:W-:Y:S01]  /*b380*/  @P6 STG.E desc[UR18][R4.64], R13 ;  /* 0x0000000d04006986 */ /* 0x000be2000c101912 */
[----:B---3--:R-:W-:Y:S01]  /*b390*/  IMAD.WIDE R6, R71, 0x4, R132 ;  /* 0x0000000447067825 */ /* 0x008fe200078e0284 */
[----:B------:R-:W-:-:S02]  /*b3a0*/  ISETP.LT.AND P6, PT, R2, UR22, !P4 ;  /* 0x0000001602007c0c */ /* 0x000fc4000e7c1270 */
[----:B------:R-:W-:Y:S01]  /*b3b0*/  ISETP.GE.AND P1, PT, R10, UR23, PT ;  /* 0x000000170a007c0c */ /* 0x000fe2000bf26270 */
[----:B------:R-:W-:Y:S01]  /*b3c0*/  VIADD R11, R71, UR5 ;  /* 0x00000005470b7c36 */ /* 0x000fe20008000000 */
[----:B------:R3:W-:Y:S01]  /*b3d0*/  @P3 STG.E desc[UR18][R6.64], R77 ;  /* 0x0000004d06003986 */ /* 0x0007e2000c101912 */
[----:B------:R-:W-:Y:S01]  /*b3e0*/  VIADD R10, R0, 0xe ;  /* 0x0000000e000a7836 */ /* 0x000fe20000000000 */
[----:B------:R-:W-:Y:S01]  /*b3f0*/  ISETP.LT.AND P4, PT, R3, UR22, !P4 ;  /* 0x0000001603007c0c */ /* 0x000fe2000e781270 */
[----:B-1----:R-:W-:-:S03]  /*b400*/  IMAD.WIDE R8, R11, 0x4, R134 ;  /* 0x000000040b087825 */ /* 0x002fc600078e0286 */
[----:B------:R-:W-:Y:S01]  /*b410*/  ISETP.GE.AND P3, PT, R10, UR23, PT ;  /* 0x000000170a007c0c */ /* 0x000fe2000bf66270 */
[C---:B----4-:R-:W-:Y:S01]  /*b420*/  VIADD R69, R11.reuse, UR5 ;  /* 0x000000050b457c36 */ /* 0x050fe20008000000 */
[----:B------:R1:W-:Y:S01]  /*b430*/  @P5 STG.E desc[UR18][R8.64], R14 ;  /* 0x0000000e08005986 */ /* 0x0003e2000c101912 */
[----:B------:R-:W-:Y:S01]  /*b440*/  IMAD.WIDE R10, R11, 0x4, R132 ;  /* 0x000000040b0a7825 */ /* 0x000fe200078e0284 */
[C---:B------:R-:W-:Y:S02]  /*b450*/  ISETP.LT.AND P5, PT, R2.reuse, UR22, !P0 ;  /* 0x0000001602007c0c */ /* 0x040fe4000c7a1270 */
[----:B------:R-:W-:Y:S01]  /*b460*/  ISETP.LT.AND P0, PT, R3, UR22, !P0 ;  /* 0x0000001603007c0c */ /* 0x000fe2000c701270 */
[C---:B-----5:R-:W-:Y:S01]  /*b470*/  IMAD.WIDE R4, R69.reuse, 0x4, R134 ;  /* 0x0000000445047825 */ /* 0x060fe200078e0286 */
[----:B------:R4:W-:Y:S03]  /*b480*/  @P2 STG.E desc[UR18][R10.64], R78 ;  /* 0x0000004e0a002986 */ /* 0x0009e6000c101912 */
[----:B---3--:R-:W-:Y:S01]  /*b490*/  IMAD.WIDE R6, R69, 0x4, R132 ;  /* 0x0000000445067825 */ /* 0x008fe200078e0284 */
[----:B------:R3:W-:Y:S01]  /*b4a0*/  @P6 STG.E desc[UR18][R4.64], R15 ;  /* 0x0000000f04006986 */ /* 0x0007e2000c101912 */
[----:B------:R-:W-:-:S02]  /*b4b0*/  ISETP.LT.AND P6, PT, R2, UR22, !P1 ;  /* 0x0000001602007c0c */ /* 0x000fc4000cfc1270 */
[----:B------:R-:W-:Y:S01]  /*b4c0*/  VIADD R69, R69, UR5 ;  /* 0x0000000545457c36 */ /* 0x000fe20008000000 */
[----:B------:R5:W-:Y:S01]  /*b4d0*/  @P4 STG.E desc[UR18][R6.64], R79 ;  /* 0x0000004f06004986 */ /* 0x000be2000c101912 */
[----:B------:R-:W-:Y:S01]  /*b4e0*/  VIADD R12, R0, 0xf ;  /* 0x0000000f000c7836 */ /* 0x000fe20000000000 */
[----:B------:R-:W-:Y:S01]  /*b4f0*/  ISETP.LT.AND P1, PT, R3, UR22, !P1 ;  /* 0x0000001603007c0c */ /* 0x000fe2000cf21270 */
[----:B-1----:R-:W-:-:S03]  /*b500*/  IMAD.WIDE R8, R69, 0x4, R134 ;  /* 0x0000000445087825 */ /* 0x002fc600078e0286 */
[----:B------:R-:W-:Y:S01]  /*b510*/  ISETP.GE.AND P2, PT, R12, UR23, PT ;  /* 0x000000170c007c0c */ /* 0x000fe2000bf46270 */
[C---:B------:R-:W-:Y:S01]  /*b520*/  VIADD R13, R69.reuse, UR5 ;  /* 0x00000005450d7c36 */ /* 0x040fe20008000000 */
[----:B------:R1:W-:Y:S01]  /*b530*/  @P5 STG.E desc[UR18][R8.64], R16 ;  /* 0x0000001008005986 */ /* 0x0003e2000c101912 */
[----:B----4-:R-:W-:Y:S01]  /*b540*/  IMAD.WIDE R10, R69, 0x4, R132 ;  /* 0x00000004450a7825 */ /* 0x010fe200078e0284 */
[----:B------:R-:W-:Y:S02]  /*b550*/  ISETP.LT.AND P5, PT, R2, UR22, !P3 ;  /* 0x0000001602007c0c */ /* 0x000fe4000dfa1270 */
[----:B------:R-:W-:Y:S01]  /*b560*/  ISETP.LT.AND P3, PT, R3, UR22, !P3 ;  /* 0x0000001603007c0c */ /* 0x000fe2000df61270 */
[C---:B---3--:R-:W-:Y:S01]  /*b570*/  IMAD.WIDE R4, R13.reuse, 0x4, R134 ;  /* 0x000000040d047825 */ /* 0x048fe200078e0286 */
[----:B------:R3:W-:Y:S03]  /*b580*/  @P0 STG.E desc[UR18][R10.64], R80 ;  /* 0x000000500a000986 */ /* 0x0007e6000c101912 */
[----:B------:R-:W-:Y:S01]  /*b590*/  VIADD R12, R0, 0x10 ;  /* 0x00000010000c7836 */ /* 0x000fe20000000000 */
[----:B------:R4:W-:Y:S01]  /*b5a0*/  @P6 STG.E desc[UR18][R4.64], R17 ;  /* 0x0000001104006986 */ /* 0x0009e2000c101912 */
[----:B-----5:R-:W-:Y:S01]  /*b5b0*/  IMAD.WIDE R6, R13, 0x4, R132 ;  /* 0x000000040d067825 */ /* 0x020fe200078e0284 */
        /* <DEDUP_REMOVED lines=10> */
[----:B---3--:R-:W-:Y:S01]  /*b660*/  IMAD.WIDE R10, R13, 0x4, R132 ;  /* 0x000000040d0a7825 */ /* 0x008fe200078e0284 */
[----:B------:R-:W-:Y:S02]  /*b670*/  ISETP.LT.AND P5, PT, R2, UR22, !P4 ;  /* 0x0000001602007c0c */ /* 0x000fe4000e7a1270 */
[----:B------:R-:W-:Y:S01]  /*b680*/  ISETP.LT.AND P4, PT, R3, UR22, !P4 ;  /* 0x0000001603007c0c */ /* 0x000fe2000e781270 */
[C---:B----4-:R-:W-:Y:S01]  /*b690*/  IMAD.WIDE R4, R15.reuse, 0x4, R134 ;  /* 0x000000040f047825 */ /* 0x050fe200078e0286 */
        /* <DEDUP_REMOVED lines=69> */
[C---:B------:R-:W-:Y:S02]  /*baf0*/  ISETP.LT.AND P5, PT, R2.reuse, UR22, !P3 ;  /* 0x0000001602007c0c */ /* 0x040fe4000dfa1270 */
[----:B------:R-:W-:Y:S01]  /*bb00*/  ISETP.LT.AND P3, PT, R3, UR22, !P3 ;  /* 0x0000001603007c0c */ /* 0x000fe2000df61270 */
[C---:B----4-:R-:W-:Y:S01]  /*bb10*/  IMAD.WIDE R4, R15.reuse, 0x4, R134 ;  /* 0x000000040f047825 */ /* 0x050fe200078e0286 */
[----:B------:R3:W-:Y:S03]  /*bb20*/  @P0 STG.E desc[UR18][R10.64], R90 ;  /* 0x0000005a0a000986 */ /* 0x0007e6000c101912 */
[----:B-----5:R-:W-:Y:S01]  /*bb30*/  IMAD.WIDE R6, R15, 0x4, R132 ;  /* 0x000000040f067825 */ /* 0x020fe200078e0284 */
[----:B------:R4:W-:Y:S01]  /*bb40*/  @P6 STG.E desc[UR18][R4.64], R27 ;  /* 0x0000001b04006986 */ /* 0x0009e2000c101912 */
[----:B------:R-:W-:-:S02]  /*bb50*/  ISETP.LT.AND P6, PT, R2, UR22, !P2 ;  /* 0x0000001602007c0c */ /* 0x000fc4000d7c1270 */
[----:B------:R-:W-:Y:S01]  /*bb60*/  VIADD R15, R15, UR5 ;  /* 0x000000050f0f7c36 */ /* 0x000fe20008000000 */
[----:B------:R5:W-:Y:S01]  /*bb70*/  @P1 STG.E desc[UR18][R6.64], R91 ;  /* 0x0000005b06001986 */ /* 0x000be2000c101912 */
[----:B------:R-:W-:Y:S01]  /*bb80*/  VIADD R12, R0, 0x1a ;  /* 0x0000001a000c7836 */ /* 0x000fe20000000000 */
[----:B------:R-:W-:Y:S01]  /*bb90*/  ISETP.LT.AND P2, PT, R3, UR22, !P2 ;  /* 0x0000001603007c0c */ /* 0x000fe2000d741270 */
[C---:B-1----:R-:W-:Y:S01]  /*bba0*/  IMAD.WIDE R8, R15.reuse, 0x4, R134 ;  /* 0x000000040f087825 */ /* 0x042fe200078e0286 */
[C---:B------:R-:W-:Y:S02]  /*bbb0*/  IADD3 R13, PT, PT, R15.reuse, UR5, RZ ;  /* 0x000000050f0d7c10 */ /* 0x040fe4000fffe0ff */
[----:B------:R-:W-:Y:S01]  /*bbc0*/  ISETP.GE.AND P4, PT, R12, UR23, PT ;  /* 0x000000170c007c0c */ /* 0x000fe2000bf86270 */
[----:B------:R-:W-:Y:S01]  /*bbd0*/  VIADD R12, R0, 0x1b ;  /* 0x0000001b000c7836 */ /* 0x000fe20000000000 */
[----:B------:R1:W-:Y:S01]  /*bbe0*/  @P5 STG.E desc[UR18][R8.64], R28 ;  /* 0x0000001c08005986 */ /* 0x0003e2000c101912 */
[----:B---3--:R-:W-:Y:S01]  /*bbf0*/  IMAD.WIDE R10, R15, 0x4, R132 ;  /* 0x000000040f0a7825 */ /* 0x008fe200078e0284 */
[----:B------:R-:W-:-:S02]  /*bc00*/  ISETP.LT.AND P5, PT, R2, UR22, !P4 ;  /* 0x0000001602007c0c */ /* 0x000fc4000e7a1270 */
[----:B------:R-:W-:Y:S01]  /*bc10*/  ISETP.GE.AND P0, PT, R12, UR23, PT ;  /* 0x000000170c007c0c */ /* 0x000fe2000bf06270 */
[----:B----4-:R-:W-:Y:S01]  /*bc20*/  IMAD.WIDE R4, R13, 0x4, R134 ;  /* 0x000000040d047825 */ /* 0x010fe200078e0286 */
[----:B------:R3:W-:Y:S01]  /*bc30*/  @P3 STG.E desc[UR18][R10.64], R92 ;  /* 0x0000005c0a003986 */ /* 0x0007e2000c101912 */
[----:B------:R-:W-:Y:S02]  /*bc40*/  ISETP.LT.AND P4, PT, R3, UR22, !P4 ;  /* 0x0000001603007c0c */ /* 0x000fe4000e781270 */
[----:B------:R-:W-:Y:S01]  /*bc50*/  VIADD R12, R0, 0x1c ;  /* 0x0000001c000c7836 */ /* 0x000fe20000000000 */
[----:B------:R4:W-:Y:S01]  /*bc60*/  @P6 STG.E desc[UR18][R4.64], R29 ;  /* 0x0000001d04006986 */ /* 0x0009e2000c101912 */
[C---:B-----5:R-:W-:Y:S01]  /*bc70*/  IMAD.WIDE R6, R13.reuse, 0x4, R132 ;  /* 0x000000040d067825 */ /* 0x060fe200078e0284 */
[----:B------:R-:W-:Y:S02]  /*bc80*/  ISETP.LT.AND P6, PT, R2, UR22, !P0 ;  /* 0x0000001602007c0c */ /* 0x000fe4000c7c1270 */
        /* <DEDUP_REMOVED lines=35> */
[----:B------:R-:W-:Y:S01]  /*bec0*/  VIADD R12, R0, 0x20 ;  /* 0x00000020000c7836 */ /* 0x000fe20000000000 */
[----:B------:R-:W-:Y:S01]  /*bed0*/  ISETP.LT.AND P4, PT, R3, UR22, !P4 ;  /* 0x0000001603007c0c */ /* 0x000fe2000e781270 */
[----:B------:R-:W-:Y:S01]  /*bee0*/  VIADD R13, R13, UR5 ;  /* 0x000000050d0d7c36 */ /* 0x000fe20008000000 */
[----:B------:R5:W-:Y:S02]  /*bef0*/  @P3 STG.E desc[UR18][R6.64], R97 ;  /* 0x0000006106003986 */ /* 0x000be4000c101912 */
[----:B------:R-:W-:Y:S01]  /*bf00*/  ISETP.GE.AND P0, PT, R12, UR23, PT ;  /* 0x000000170c007c0c */ /* 0x000fe2000bf06270 */
[----:B-1----:R-:W-:-:S04]  /*bf10*/  IMAD.WIDE R8, R13, 0x4, R134 ;  /* 0x000000040d087825 */ /* 0x002fc800078e0286 */
[C---:B------:R-:W-:Y:S01]  /*bf20*/  VIADD R15, R13.reuse, UR5 ;  /* 0x000000050d0f7c36 */ /* 0x040fe20008000000 */
[----:B------:R1:W-:Y:S01]  /*bf30*/  @P5 STG.E desc[UR18][R8.64], R34 ;  /* 0x0000002208005986 */ /* 0x0003e2000c101912 */
[----:B------:R-:W-:Y:S01]  /*bf40*/  VIADD R12, R0, 0x21 ;  /* 0x00000021000c7836 */ /* 0x000fe20000000000 */
[----:B------:R-:W-:Y:S01]  /*bf50*/  ISETP.LT.AND P5, PT, R2, UR22, !P0 ;  /* 0x0000001602007c0c */ /* 0x000fe2000c7a1270 */
[----:B---3--:R-:W-:Y:S01]  /*bf60*/  IMAD.WIDE R10, R13, 0x4, R132 ;  /* 0x000000040d0a7825 */ /* 0x008fe200078e0284 */
[----:B------:R-:W-:Y:S02]  /*bf70*/  ISETP.LT.AND P0, PT, R3, UR22, !P0 ;  /* 0x0000001603007c0c */ /* 0x000fe4000c701270 */
[----:B------:R-:W-:Y:S01]  /*bf80*/  ISETP.GE.AND P1, PT, R12, UR23, PT ;  /* 0x000000170c007c0c */ /* 0x000fe2000bf26270 */
[C---:B----4-:R-:W-:Y:S01]  /*bf90*/  IMAD.WIDE R4, R15.reuse, 0x4, R134 ;  /* 0x000000040f047825 */ /* 0x050fe200078e0286 */
[----:B------:R3:W-:Y:S03]  /*bfa0*/  @P2 STG.E desc[UR18][R10.64], R98 ;  /* 0x000000620a002986 */ /* 0x0007e6000c101912 */
[----:B-----5:R-:W-:Y:S01]  /*bfb0*/  IMAD.WIDE R6, R15, 0x4, R132 ;  /* 0x000000040f067825 */ /* 0x020fe200078e0284 */
[----:B------:R4:W-:Y:S01]  /*bfc0*/  @P6 STG.E desc[UR18][R4.64], R35 ;  /* 0x0000002304006986 */ /* 0x0009e2000c101912 */
[----:B------:R-:W-:-:S02]  /*bfd0*/  ISETP.LT.AND P6, PT, R3, UR22, !P1 ;  /* 0x0000001603007c0c */ /* 0x000fc4000cfc1270 */
[----:B------:R-:W-:Y:S01]  /*bfe0*/  VIADD R12, R0, 0x22 ;  /* 0x00000022000c7836 */ /* 0x000fe20000000000 */
[----:B------:R5:W-:Y:S01]  /*bff0*/  @P4 STG.E desc[UR18][R6.64], R99 ;  /* 0x0000006306004986 */ /* 0x000be2000c101912 */
[----:B------:R-:W-:Y:S01]  /*c000*/  VIADD R15, R15, UR5 ;  /* 0x000000050f0f7c36 */ /* 0x000fe20008000000 */
[----:B------:R-:W-:Y:S02]  /*c010*/  ISETP.LT.AND P4, PT, R2, UR22, !P1 ;  /* 0x0000001602007c0c */ /* 0x000fe4000cf81270 */
        /* <DEDUP_REMOVED lines=119> */
[C---:B-----5:R-:W-:Y:S01]  /*c790*/  IMAD.WIDE R6, R13.reuse, 0x4, R132 ;  /* 0x000000040d067825 */ /* 0x060fe200078e0284 */
[----:B------:R-:W-:Y:S01]  /*c7a0*/  IADD3 R13, PT, PT, R13, UR5, RZ ;  /* 0x000000050d0d7c10 */ /* 0x000fe2000fffe0ff */
[----:B------:R4:W-:Y:S01]  /*c7b0*/  @P4 STG.E desc[UR18][R4.64], R49 ;  /* 0x0000003104004986 */ /* 0x0009e2000c101912 */
[----:B------:R-:W-:Y:S01]  /*c7c0*/  ISETP.LT.AND P4, PT, R2, UR22, !P3 ;  /* 0x0000001602007c0c */ /* 0x000fe2000df81270 */
[----:B------:R-:W-:-:S02]  /*c7d0*/  VIADD R12, R0, 0x30 ;  /* 0x00000030000c7836 */ /* 0x000fc40000000000 */
[----:B------:R5:W-:Y:S01]  /*c7e0*/  @P6 STG.E desc[UR18][R6.64], R113 ;  /* 0x0000007106006986 */ /* 0x000be2000c101912 */
[----:B------:R-:W-:Y:S01]  /*c7f0*/  ISETP.LT.AND P6, PT, R3, UR22, !P3 ;  /* 0x0000001603007c0c */ /* 0x000fe2000dfc1270 */
[----:B-1----:R-:W-:Y:S01]  /*c800*/  IMAD.WIDE R8, R13, 0x4, R134 ;  /* 0x000000040d087825 */ /* 0x002fe200078e0286 */
[----:B------:R-:W-:-:S03]  /*c810*/  ISETP.GE.AND P0, PT, R12, UR23, PT ;  /* 0x000000170c007c0c */ /* 0x000fc6000bf06270 */
        /* <DEDUP_REMOVED lines=54> */
[----:B------:R-:W-:Y:S01]  /*cb80*/  VIADD R12, R0, 0x37 ;  /* 0x00000037000c7836 */ /* 0x000fe20000000000 */
[----:B------:R1:W-:Y:S01]  /*cb90*/  @P5 STG.E desc[UR18][R8.64], R56 ;  /* 0x0000003808005986 */ /* 0x0003e2000c101912 */
[C---:B------:R-:W-:Y:S01]  /*cba0*/  VIADD R13, R15.reuse, UR5 ;  /* 0x000000050f0d7c36 */ /* 0x040fe20008000000 */
[----:B------:R-:W-:Y:S01]  /*cbb0*/  ISETP.LT.AND P5, PT, R2, UR22, !P2 ;  /* 0x0000001602007c0c */ /* 0x000fe2000d7a1270 */
[----:B---3--:R-:W-:Y:S01]  /*cbc0*/  IMAD.WIDE R10, R15, 0x4, R132 ;  /* 0x000000040f0a7825 */ /* 0x008fe200078e0284 */
[----:B------:R-:W-:Y:S02]  /*cbd0*/  ISETP.GE.AND P3, PT, R12, UR23, PT ;  /* 0x000000170c007c0c */ /* 0x000fe4000bf66270 */
        /* <DEDUP_REMOVED lines=19> */
[----:B------:R-:W-:Y:S01]  /*cd10*/  VIADD R12, R0, 0x3a ;  /* 0x0000003a000c7836 */ /* 0x000fe20000000000 */
[----:B------:R3:W-:Y:S01]  /*cd20*/  @P2 STG.E desc[UR18][R10.64], R122 ;  /* 0x0000007a0a002986 */ /* 0x0007e2000c101912 */
[----:B----4-:R-:W-:-:S03]  /*cd30*/  IMAD.WIDE R4, R15, 0x4, R134 ;  /* 0x000000040f047825 */ /* 0x010fc600078e0286 */
[----:B------:R-:W-:Y:S01]  /*cd40*/  ISETP.GE.AND P3, PT, R12, UR23, PT ;  /* 0x000000170c007c0c */ /* 0x000fe2000bf66270 */
[C---:B-----5:R-:W-:Y:S01]  /*cd50*/  IMAD.WIDE R6, R15.reuse, 0x4, R132 ;  /* 0x000000040f067825 */ /* 0x060fe200078e0284 */
[----:B------:R4:W-:Y:S01]  /*cd60*/  @P4 STG.E desc[UR18][R4.64], R59 ;  /* 0x0000003b04004986 */ /* 0x0009e2000c101912 */
[----:B------:R-:W-:Y:S02]  /*cd70*/  ISETP.LT.AND P4, PT, R2, UR22, !P1 ;  /* 0x0000001602007c0c */ /* 0x000fe4000cf81270 */
        /* <DEDUP_REMOVED lines=14> */
[----:B------:R-:W-:Y:S03]  /*ce60*/  @P0 STG.E desc[UR18][R10.64], R124 ;  /* 0x0000007c0a000986 */ /* 0x000fe6000c101912 */
[----:B-----5:R-:W-:Y:S01]  /*ce70*/  IMAD.WIDE R6, R13, 0x4, R132 ;  /* 0x000000040d067825 */ /* 0x020fe200078e0284 */
[----:B------:R3:W-:Y:S01]  /*ce80*/  @P4 STG.E desc[UR18][R4.64], R61 ;  /* 0x0000003d04004986 */ /* 0x0007e2000c101912 */
[----:B------:R-:W-:-:S02]  /*ce90*/  ISETP.LT.AND P4, PT, R2, UR22, !P2 ;  /* 0x0000001602007c0c */ /* 0x000fc4000d781270 */
[----:B------:R-:W-:Y:S01]  /*cea0*/  VIADD R12, R0, 0x3d ;  /* 0x0000003d000c7836 */ /* 0x000fe20000000000 */
[----:B------:R4:W-:Y:S01]  /*ceb0*/  @P6 STG.E desc[UR18][R6.64], R125 ;  /* 0x0000007d06006986 */ /* 0x0009e2000c101912 */
[----:B------:R-:W-:Y:S01]  /*cec0*/  VIADD R13, R13, UR5 ;  /* 0x000000050d0d7c36 */ /* 0x000fe20008000000 */
[----:B------:R-:W-:Y:S02]  /*ced0*/  ISETP.LT.AND P2, PT, R3, UR22, !P2 ;  /* 0x0000001603007c0c */ /* 0x000fe4000d741270 */
[----:B------:R-:W-:Y:S01]  /*cee0*/  ISETP.LT.AND P6, PT, R2, UR22, !P1 ;  /* 0x0000001602007c0c */ /* 0x000fe2000cfc1270 */
[C---:B------:R-:W-:Y:S01]  /*cef0*/  VIADD R15, R13.reuse, UR5 ;  /* 0x000000050d0f7c36 */ /* 0x040fe20008000000 */
[----:B------:R-:W-:Y:S01]  /*cf00*/  ISETP.GE.AND P0, PT, R12, UR23, PT ;  /* 0x000000170c007c0c */ /* 0x000fe2000bf06270 */
[----:B-1----:R-:W-:Y:S01]  /*cf10*/  IMAD.WIDE R8, R13, 0x4, R134 ;  /* 0x000000040d087825 */ /* 0x002fe200078e0286 */
[----:B------:R-:W-:-:S03]  /*cf20*/  ISETP.LT.AND P1, PT, R3, UR22, !P1 ;  /* 0x0000001603007c0c */ /* 0x000fc6000cf21270 */
[----:B------:R-:W-:Y:S01]  /*cf30*/  VIADD R12, R0, 0x3e ;  /* 0x0000003e000c7836 */ /* 0x000fe20000000000 */
[----:B------:R1:W-:Y:S01]  /*cf40*/  @P5 STG.E desc[UR18][R8.64], R62 ;  /* 0x0000003e08005986 */ /* 0x0003e2000c101912 */
[----:B------:R-:W-:Y:S02]  /*cf50*/  VIADD R17, R15, UR5 ;  /* 0x000000050f117c36 */ /* 0x000fe40008000000 */
[----:B---3--:R-:W-:Y:S01]  /*cf60*/  IMAD.WIDE R4, R13, 0x4, R132 ;  /* 0x000000040d047825 */ /* 0x008fe200078e0284 */
[----:B------:R-:W-:-:S03]  /*cf70*/  ISETP.GE.AND P5, PT, R12, UR23, PT ;  /* 0x000000170c007c0c */ /* 0x000fc6000bfa6270 */
[C---:B----4-:R-:W-:Y:S01]  /*cf80*/  IMAD.WIDE R6, R15.reuse, 0x4, R134 ;  /* 0x000000040f067825 */ /* 0x050fe200078e0286 */
[----:B------:R3:W-:Y:S03]  /*cf90*/  @P3 STG.E desc[UR18][R4.64], R126 ;  /* 0x0000007e04003986 */ /* 0x0007e6000c101912 */
[----:B------:R-:W-:Y:S01]  /*cfa0*/  IMAD.WIDE R10, R15, 0x4, R132 ;  /* 0x000000040f0a7825 */ /* 0x000fe200078e0284 */
[----:B------:R-:W-:Y:S01]  /*cfb0*/  @P4 STG.E desc[UR18][R6.64], R63 ;  /* 0x0000003f06004986 */ /* 0x000fe2000c101912 */
[----:B------:R-:W-:Y:S02]  /*cfc0*/  ISETP.LT.AND P4, PT, R2, UR22, !P5 ;  /* 0x0000001602007c0c */ /* 0x000fe4000ef81270 */
[----:B------:R-:W-:Y:S01]  /*cfd0*/  IMAD.WIDE R12, R17, 0x4, R134 ;  /* 0x00000004110c7825 */ /* 0x000fe200078e0286 */
[----:B------:R-:W-:Y:S01]  /*cfe0*/  @P2 STG.E desc[UR18][R10.64], R127 ;  /* 0x0000007f0a002986 */ /* 0x000fe2000c101912 */
[----:B------:R-:W-:-:S02]  /*cff0*/  ISETP.LT.AND P5, PT, R3, UR22, !P5 ;  /* 0x0000001603007c0c */ /* 0x000fc4000efa1270 */
[----:B------:R-:W-:Y:S01]  /*d000*/  VIADD R0, R0, 0x3f ;  /* 0x0000003f00007836 */ /* 0x000fe20000000000 */
[----:B------:R4:W-:Y:S01]  /*d010*/  @P6 STG.E desc[UR18][R12.64], R64 ;  /* 0x000000400c006986 */ /* 0x0009e2000c101912 */
[----:B------:R-:W-:Y:S01]  /*d020*/  ISETP.LT.AND P6, PT, R2, UR22, !P0 ;  /* 0x0000001602007c0c */ /* 0x000fe2000c7c1270 */
[----:B-1----:R-:W-:Y:S01]  /*d030*/  VIADD R9, R17, UR5 ;  /* 0x0000000511097c36 */ /* 0x002fe20008000000 */
[----:B------:R-:W-:Y:S02]  /*d040*/  ISETP.LT.AND P0, PT, R3, UR22, !P0 ;  /* 0x0000001603007c0c */ /* 0x000fe4000c701270 */
[----:B------:R-:W-:Y:S01]  /*d050*/  ISETP.GE.AND P3, PT, R0, UR23, PT ;  /* 0x0000001700007c0c */ /* 0x000fe2000bf66270 */
[C---:B------:R-:W-:Y:S02]  /*d060*/  VIADD R15, R9.reuse, UR5 ;  /* 0x00000005090f7c36 */ /* 0x040fe40008000000 */
[----:B---3--:R-:W-:Y:S01]  /*d070*/  IMAD.WIDE R4, R9, 0x4, R134 ;  /* 0x0000000409047825 */ /* 0x008fe200078e0286 */
[----:B------:R-:W-:-:S02]  /*d080*/  ISETP.LT.AND P2, PT, R2, UR22, !P3 ;  /* 0x0000001602007c0c */ /* 0x000fc4000df41270 */
[----:B------:R-:W-:Y:S01]  /*d090*/  ISETP.LT.AND P3, PT, R3, UR22, !P3 ;  /* 0x0000001603007c0c */ /* 0x000fe2000df61270 */
[----:B------:R-:W-:-:S04]  /*d0a0*/  IMAD.WIDE R2, R17, 0x4, R132 ;  /* 0x0000000411027825 */ /* 0x000fc800078e0284 */
[----:B----4-:R-:W-:Y:S01]  /*d0b0*/  VIADD R13, R15, UR5 ;  /* 0x000000050f0d7c36 */ /* 0x010fe20008000000 */
[----:B------:R1:W-:Y:S01]  /*d0c0*/  @P1 STG.E desc[UR18][R2.64], R128 ;  /* 0x0000008002001986 */ /* 0x0003e2000c101912 */
[----:B------:R-:W-:-:S03]  /*d0d0*/  IMAD.WIDE R6, R9, 0x4, R132 ;  /* 0x0000000409067825 */ /* 0x000fc600078e0284 */
        /* <DEDUP_REMOVED lines=8> */
[----:B------:R1:W-:Y:S04]  /*d160*/  @P2 STG.E desc[UR18][R134.64], R67 ;  /* 0x0000004386002986 */ /* 0x0003e8000c101912 */
[----:B------:R1:W-:Y:S01]  /*d170*/  @P3 STG.E desc[UR18][R132.64], R131 ;  /* 0x0000008384003986 */ /* 0x0003e2000c101912 */
[----:B--2---:R-:W-:Y:S06]  /*d180*/  BAR.SYNC.DEFER_BLOCKING 0x0 ;  /* 0x0000000000007b1d */ /* 0x004fec0000010000 */
[----:B------:R-:W-:Y:S05]  /*d190*/  BRA.U UP0, `(.L_x_14) ;  /* 0x0000000100a07547 */ /* 0x000fea000b800000 */
[----:B------:R-:W2:Y:S01]  /*d1a0*/  S2UR UR5, SR_CgaCtaId ;  /* 0x00000000000579c3 */ /* 0x000ea20000008800 */
[----:B------:R-:W-:Y:S01]  /*d1b0*/  NOP ;  /* 0x0000000000007918 */ /* 0x000fe20000000000 */
[----:B------:R-:W-:Y:S01]  /*d1c0*/  UMOV UR4, 0x50 ;  /* 0x0000005000047882 */ /* 0x000fe20000000000 */
[----:B------:R-:W-:Y:S02]  /*d1d0*/  IMAD.U32 R0, RZ, RZ, UR15 ;  /* 0x0000000fff007e24 */ /* 0x000fe4000f8e00ff */
[----:B-1----:R-:W-:Y:S02]  /*d1e0*/  IMAD.MOV.U32 R3, RZ, RZ, 0xff ;  /* 0x000000ffff037424 */ /* 0x002fe400078e00ff */
[----:B------:R-:W-:Y:S01]  /*d1f0*/  IMAD.MOV.U32 R7, RZ, RZ, 0x1 ;  /* 0x00000001ff077424 */ /* 0x000fe200078e00ff */
[----:B------:R-:W-:-:S04]  /*d200*/  LOP3.LUT R0, R0, 0xffff, RZ, 0xc0, !PT ;  /* 0x0000ffff00007812 */ /* 0x000fc800078ec0ff */
[----:B------:R-:W-:-:S05]  /*d210*/  SHF.R.U32.HI R0, RZ, 0x5, R0 ;  /* 0x00000005ff007819 */ /* 0x000fca0000011600 */
[----:B------:R-:W-:Y:S01]  /*d220*/  VIADD R2, R0, 0x10 ;  /* 0x0000001000027836 */ /* 0x000fe20000000000 */
[----:B------:R-:W-:Y:S01]  /*d230*/  SHF.L.U32 R0, R3, R0, RZ ;  /* 0x0000000003007219 */ /* 0x000fe200000006ff */
[----:B--2---:R-:W-:-:S03]  /*d240*/  ULEA UR6, UR5, UR4, 0x18 ;  /* 0x0000000405067291 */ /* 0x004fc6000f8ec0ff */
[----:B------:R-:W-:-:S04]  /*d250*/  SHF.L.U32 R3, R7, R2, RZ ;  /* 0x0000000207037219 */ /* 0x000fc800000006ff */
[----:B------:R-:W-:Y:S02]  /*d260*/  LOP3.LUT R0, R3, R0, RZ, 0xfc, !PT ;  /* 0x0000000003007212 */ /* 0x000fe400078efcff */
[----:B------:R-:W1:Y:S02]  /*d270*/  LDS R5, [UR6] ;  /* 0x00000006ff057984 */ /* 0x000e640008000800 */
[C---:B------:R-:W-:Y:S02]  /*d280*/  LOP3.LUT R2, R0.reuse, 0xffff, RZ, 0xc0, !PT ;  /* 0x0000ffff00027812 */ /* 0x040fe400078ec0ff */
[----:B-1----:R-:W-:-:S04]  /*d290*/  LOP3.LUT R3, R0, 0xffff, R5, 0x80, !PT ;  /* 0x0000ffff00037812 */ /* 0x002fc800078e8005 */
[----:B------:R-:W-:-:S13]  /*d2a0*/  ISETP.NE.AND P0, PT, R3, R2, PT ;  /* 0x000000020300720c */ /* 0x000fda0003f05270 */
[----:B------:R-:W-:Y:S05]  /*d2b0*/  @P0 BRA `(.L_x_15) ;  /* 0x0000000000500947 */ /* 0x000fea0003800000 */
[----:B------:R-:W-:Y:S02]  /*d2c0*/  SHF.R.U32.HI R5, RZ, 0x10, R5 ;  /* 0x00000010ff057819 */ /* 0x000fe40000011605 */
[----:B------:R-:W-:-:S04]  /*d2d0*/  SHF.R.U32.HI R2, RZ, 0x10, R0 ;  /* 0x00000010ff027819 */ /* 0x000fc80000011600 */
[----:B------:R-:W-:-:S04]  /*d2e0*/  LOP3.LUT R5, R5, R2, RZ, 0xc0, !PT ;  /* 0x0000000205057212 */ /* 0x000fc800078ec0ff */
[----:B------:R-:W-:-:S13]  /*d2f0*/  ISETP.NE.AND P0, PT, R5, R2, PT ;  /* 0x000000020500720c */ /* 0x000fda0003f05270 */
[----:B------:R-:W-:Y:S05]  /*d300*/  @P0 BRA `(.L_x_16) ;  /* 0x0000000000300947 */ /* 0x000fea0003800000 */
[----:B------:R-:W-:Y:S01]  /*d310*/  R2UR UR4, R0 ;  /* 0x00000000000472ca */ /* 0x000fe200000e0000 */
[----:B------:R-:W-:Y:S01]  /*d320*/  VOTEU.ANY UR5, UPT, PT ;  /* 0x0000000000057886 */ /* 0x000fe200038e0100 */
[----:B------:R-:W1:Y:S01]  /*d330*/  S2R R0, SR_LANEID ;  /* 0x0000000000007919 */ /* 0x000e620000000000 */
[----:B------:R-:W-:-:S10]  /*d340*/  UFLO.U32 UR5, UR5 ;  /* 0x00000005000572bd */ /* 0x000fd400080e0000 */
[----:B------:R-:W-:-:S06]  /*d350*/  ULOP3.LUT UR4, URZ, UR4, URZ, 0x33, !UPT ;  /* 0x00000004ff047292 */ /* 0x000fcc000f8e33ff */
[----:B------:R-:W-:-:S04]  /*d360*/  IMAD.U32 R2, RZ, RZ, UR4 ;  /* 0x00000004ff027e24 */ /* 0x000fc8000f8e00ff */
[----:B------:R-:W2:Y:S02]  /*d370*/  REDUX UR7, R2 ;  /* 0x00000000020773c4 */ /* 0x000ea40000000000 */
[----:B------:R3:W-:Y:S01]  /*d380*/  UTCATOMSWS.AND URZ, UR4 ;  /* 0x0000000400ff79e3 */ /* 0x0007e20008000000 */
[----:B-1----:R-:W-:Y:S01]  /*d390*/  ISETP.EQ.U32.AND P0, PT, R0, UR5, PT ;  /* 0x0000000500007c0c */ /* 0x002fe2000bf02070 */
[----:B--2---:R-:W-:-:S12]  /*d3a0*/  IMAD.U32 R0, RZ, RZ, UR7 ;  /* 0x00000007ff007e24 */ /* 0x004fd8000f8e00ff */
[----:B------:R3:W-:Y:S01]  /*d3b0*/  @P0 ATOMS.AND RZ, [UR6], R0 ;  /* 0x00000000ffff098c */ /* 0x0007e2000a800006 */
[----:B------:R-:W-:Y:S05]  /*d3c0*/  BRA `(.L_x_14) ;  /* 0x0000000000147947 */ /* 0x000fea0003800000 */
.L_x_16:
[----:B------:R-:W-:-:S07]  /*d3d0*/  MOV R2, 0xd3f0 ;  /* 0x0000d3f000027802 */ /* 0x000fce0000000f00 */
[----:B------:R-:W-:Y:S05]  /*d3e0*/  CALL.REL.NOINC `($__internal_0_$__cuda_sm10x_tcgen05_guardrail_trap_col_being_dealloced_not_returned_by_alloc) ;  /* 0x00000000002c7944 */ /* 0x000fea0003c00000 */
[----:B------:R-:W-:Y:S05]  /*d3f0*/  BRA `(.L_x_14) ;  /* 0x0000000000087947 */ /* 0x000fea0003800000 */
.L_x_15:
[----:B------:R-:W-:-:S07]  /*d400*/  MOV R2, 0xd420 ;  /* 0x0000d42000027802 */ /* 0x000fce0000000f00 */
[----:B------:R-:W-:Y:S05]  /*d410*/  CALL.REL.NOINC `($__internal_2_$__cuda_sm10x_tcgen05_guardrail_trap_unallocated_columns_being_dealloced) ;  /* 0x0000000000387944 */ /* 0x000fea0003c00000 */
.L_x_14:
[----:B------:R-:W-:Y:S01]  /*d420*/  NOP ;  /* 0x0000000000007918 */ /* 0x000fe20000000000 */
[----:B---3--:R-:W-:Y:S05]  /*d430*/  EXIT ;  /* 0x000000000000794d */ /* 0x008fea0003800000 */
.L_x_9:
[----:B------:R-:W1:Y:S02]  /*d440*/  SYNCS.PHASECHK.TRANS64.TRYWAIT P2, [UR12], R4 ;  /* 0x00000004ff0075a7 */ /* 0x000e64000804110c */
[----:B-1----:R-:W-:Y:S05]  /*d450*/  @!P2 BRA `(.L_x_9) ;  /* 0xfffffffc00f8a947 */ /* 0x002fea000383ffff */
[----:B------:R-:W-:Y:S05]  /*d460*/  BRA `(.L_x_17) ;  /* 0xffffffb4004c7947 */ /* 0x000fea000383ffff */
.L_x_13:
[----:B------:R-:W1:Y:S02]  /*d470*/  SYNCS.PHASECHK.TRANS64.TRYWAIT P0, [UR12], R4 ;  /* 0x00000004ff0075a7 */ /* 0x000e64000800110c */
[----:B-1----:R-:W-:Y:S05]  /*d480*/  @!P0 BRA `(.L_x_13) ;  /* 0xfffffffc00f88947 */ /* 0x002fea000383ffff */
[----:B------:R-:W-:Y:S05]  /*d490*/  BRA `(.L_x_12) ;  /* 0xffffffd800047947 */ /* 0x000fea000383ffff */
        .weak           $__internal_0_$__cuda_sm10x_tcgen05_guardrail_trap_col_being_dealloced_not_returned_by_alloc
        .type           $__internal_0_$__cuda_sm10x_tcgen05_guardrail_trap_col_being_dealloced_not_returned_by_alloc,@function
        .size           $__internal_0_$__cuda_sm10x_tcgen05_guardrail_trap_col_being_dealloced_not_returned_by_alloc,($__internal_1_$__cuda_sm10x_tcgen05_guardrail_trap_phase_invalid_during_alloc - $__internal_0_$__cuda_sm10x_tcgen05_guardrail_trap_col_being_dealloced_not_returned_by_alloc)
$__internal_0_$__cuda_sm10x_tcgen05_guardrail_trap_col_being_dealloced_not_returned_by_alloc:
[----:B------:R-:W-:Y:S05]  /*d4a0*/  BPT.TRAP 0x1 ;  /* 0x000000040000795c */ /* 0x000fea0000300000 */
[----:B------:R-:W-:-:S04]  /*d4b0*/  IMAD.MOV.U32 R3, RZ, RZ, 0x0 ;  /* 0x00000000ff037424 */ /* 0x000fc800078e00ff */
[----:B------:R-:W-:Y:S05]  /*d4c0*/  RET.REL.NODEC R2 `(matmul_kernel) ;  /* 0xffffff2802cc7950 */ /* 0x000fea0003c3ffff */
        .weak           $__internal_1_$__cuda_sm10x_tcgen05_guardrail_trap_phase_invalid_during_alloc
        .type           $__internal_1_$__cuda_sm10x_tcgen05_guardrail_trap_phase_invalid_during_alloc,@function
        .size           $__internal_1_$__cuda_sm10x_tcgen05_guardrail_trap_phase_invalid_during_alloc,($__internal_2_$__cuda_sm10x_tcgen05_guardrail_trap_unallocated_columns_being_dealloced - $__internal_1_$__cuda_sm10x_tcgen05_guardrail_trap_phase_invalid_during_alloc)
$__internal_1_$__cuda_sm10x_tcgen05_guardrail_trap_phase_invalid_during_alloc:
[----:B------:R-:W-:Y:S05]  /*d4d0*/  BPT.TRAP 0x1 ;  /* 0x000000040000795c */ /* 0x000fea0000300000 */
[----:B------:R-:W-:-:S04]  /*d4e0*/  IMAD.MOV.U32 R3, RZ, RZ, 0x0 ;  /* 0x00000000ff037424 */ /* 0x000fc800078e00ff */
[----:B------:R-:W-:Y:S05]  /*d4f0*/  RET.REL.NODEC R2 `(matmul_kernel) ;  /* 0xffffff2802c07950 */ /* 0x000fea0003c3ffff */
        .weak           $__internal_2_$__cuda_sm10x_tcgen05_guardrail_trap_unallocated_columns_being_dealloced
        .type           $__internal_2_$__cuda_sm10x_tcgen05_guardrail_trap_unallocated_columns_being_dealloced,@function
        .size           $__internal_2_$__cuda_sm10x_tcgen05_guardrail_trap_unallocated_columns_being_dealloced,(.L_x_21 - $__internal_2_$__cuda_sm10x_tcgen05_guardrail_trap_unallocated_columns_being_dealloced)
$__internal_2_$__cuda_sm10x_tcgen05_guardrail_trap_unallocated_columns_being_dealloced:
[----:B------:R-:W-:Y:S05]  /*d500*/  BPT.TRAP 0x1 ;  /* 0x000000040000795c */ /* 0x000fea0000300000 */
[----:B------:R-:W-:-:S04]  /*d510*/  IMAD.MOV.U32 R3, RZ, RZ, 0x0 ;  /* 0x00000000ff037424 */ /* 0x000fc800078e00ff */
[----:B------:R-:W-:Y:S05]  /*d520*/  RET.REL.NODEC R2 `(matmul_kernel) ;  /* 0xffffff2802b47950 */ /* 0x000fea0003c3ffff */
.L_x_18:
[----:B------:R-:W-:-:S00]  /*d530*/  BRA `(.L_x_18) ;  /* 0xfffffffc00fc7947 */ /* 0x000fc0000383ffff */
[----:B------:R-:W-:-:S00]  /*d540*/  NOP ;  /* 0x0000000000007918 */ /* 0x000fc00000000000 */
        /* <DEDUP_REMOVED lines=11> */
.L_x_21:


//--------------------- .nv.shared.matmul_kernel  --------------------------
	.section	.nv.shared.matmul_kernel,"aw",@nobits
	.sectionflags	@""
	.align	16
	.zero		1024


//--------------------- .nv.shared.reserved.0     --------------------------
	.section	.nv.shared.reserved.0,"aw",@nobits
	.align	8
	.weak		__nv_reservedSMEM_offset_0_alias
	.size		__nv_reservedSMEM_offset_0_alias, 0, 64
	.other		__nv_reservedSMEM_offset_0_alias,@"STO_CUDA_RESERVED_SHARED STV_DEFAULT"
__nv_reservedSMEM_offset_0_alias:
	.zero		0
.nv.shared.reserved.0:
	.zero		64
	.weak		__nv_reservedSMEM_allocation_phase
	.type		__nv_reservedSMEM_allocation_phase,@object
	.size		__nv_reservedSMEM_allocation_phase,(.L_0 - __nv_reservedSMEM_allocation_phase)
__nv_reservedSMEM_allocation_phase:
	.zero		1
.L_0:
	.zero		7
	.weak		__nv_reservedSMEM_devtool_atexit_pc
	.type		__nv_reservedSMEM_devtool_atexit_pc,@object
	.size		__nv_reservedSMEM_devtool_atexit_pc,(__nv_reservedSMEM_allocation_mask - __nv_reservedSMEM_devtool_atexit_pc)
__nv_reservedSMEM_devtool_atexit_pc:
	.zero		8
	.weak		__nv_reservedSMEM_allocation_mask
	.type		__nv_reservedSMEM_allocation_mask,@object
	.size		__nv_reservedSMEM_allocation_mask,(.L_2 - __nv_reservedSMEM_allocation_mask)
__nv_reservedSMEM_allocation_mask:
	.zero		4
.L_2:


//--------------------- .nv.constant0.matmul_kernel --------------------------
	.section	.nv.constant0.matmul_kernel,"a",@progbits
	.sectionflags	@""
	.align	4
.nv.constant0.matmul_kernel:
	.zero		976


//--------------------- SYMBOLS --------------------------

	.type		.nv.reservedSmem.offset0,@object
	.size		.nv.reservedSmem.offset0,0x4
	.type		.nv.reservedSmem.cap,@object
	.size		.nv.reservedSmem.cap,0x4
